//
// Generated by NVIDIA NVVM Compiler
//
// Compiler Build ID: CL-36424714
// Cuda compilation tools, release 13.0, V13.0.88
// Based on NVVM 20.0.0
//

.version 9.0
.target sm_100
.address_size 64

	// .globl	_Z20rmsnorm_matmul_fusedPK6__halfS1_S1_PS_iiif
// _ZZ20rmsnorm_matmul_fusedPK6__halfS1_S1_PS_iiifE2A0 has been demoted
// _ZZ20rmsnorm_matmul_fusedPK6__halfS1_S1_PS_iiifE2A1 has been demoted
// _ZZ20rmsnorm_matmul_fusedPK6__halfS1_S1_PS_iiifE2B0 has been demoted
// _ZZ20rmsnorm_matmul_fusedPK6__halfS1_S1_PS_iiifE2B1 has been demoted

.visible .entry _Z20rmsnorm_matmul_fusedPK6__halfS1_S1_PS_iiif(
	.param .u64 .ptr .align 1 _Z20rmsnorm_matmul_fusedPK6__halfS1_S1_PS_iiif_param_0,
	.param .u64 .ptr .align 1 _Z20rmsnorm_matmul_fusedPK6__halfS1_S1_PS_iiif_param_1,
	.param .u64 .ptr .align 1 _Z20rmsnorm_matmul_fusedPK6__halfS1_S1_PS_iiif_param_2,
	.param .u64 .ptr .align 1 _Z20rmsnorm_matmul_fusedPK6__halfS1_S1_PS_iiif_param_3,
	.param .u32 _Z20rmsnorm_matmul_fusedPK6__halfS1_S1_PS_iiif_param_4,
	.param .u32 _Z20rmsnorm_matmul_fusedPK6__halfS1_S1_PS_iiif_param_5,
	.param .u32 _Z20rmsnorm_matmul_fusedPK6__halfS1_S1_PS_iiif_param_6,
	.param .f32 _Z20rmsnorm_matmul_fusedPK6__halfS1_S1_PS_iiif_param_7
)
{
	.local .align 16 .b8 	__local_depot0[2080];
	.reg .b64 	%SP;
	.reg .b64 	%SPL;
	.reg .pred 	%p<20>;
	.reg .b16 	%rs<337>;
	.reg .b32 	%r<149>;
	.reg .b32 	%f<4152>;
	.reg .b64 	%rd<49>;
	// demoted variable
	.shared .align 4 .b8 _ZZ20rmsnorm_matmul_fusedPK6__halfS1_S1_PS_iiifE2A0[2048];
	// demoted variable
	.shared .align 4 .b8 _ZZ20rmsnorm_matmul_fusedPK6__halfS1_S1_PS_iiifE2A1[2048];
	// demoted variable
	.shared .align 4 .b8 _ZZ20rmsnorm_matmul_fusedPK6__halfS1_S1_PS_iiifE2B0[16384];
	// demoted variable
	.shared .align 4 .b8 _ZZ20rmsnorm_matmul_fusedPK6__halfS1_S1_PS_iiifE2B1[16384];
	mov.u64 	%SPL, __local_depot0;
	ld.param.u64 	%rd13, [_Z20rmsnorm_matmul_fusedPK6__halfS1_S1_PS_iiif_param_0];
	ld.param.u64 	%rd11, [_Z20rmsnorm_matmul_fusedPK6__halfS1_S1_PS_iiif_param_1];
	ld.param.u64 	%rd14, [_Z20rmsnorm_matmul_fusedPK6__halfS1_S1_PS_iiif_param_2];
	ld.param.u32 	%r52, [_Z20rmsnorm_matmul_fusedPK6__halfS1_S1_PS_iiif_param_6];
	cvta.to.global.u64 	%rd1, %rd13;
	cvta.to.global.u64 	%rd2, %rd14;
	add.u64 	%rd3, %SPL, 0;
	add.u64 	%rd4, %SPL, 2048;
	mov.u32 	%r54, %ctaid.y;
	mov.u32 	%r55, %ctaid.x;
	shl.b32 	%r1, %r55, 6;
	mov.f32 	%f1554, 0f00000000;
	st.local.v4.f32 	[%rd3], {%f1554, %f1554, %f1554, %f1554};
	st.local.v4.f32 	[%rd3+16], {%f1554, %f1554, %f1554, %f1554};
	st.local.v4.f32 	[%rd3+32], {%f1554, %f1554, %f1554, %f1554};
	st.local.v4.f32 	[%rd3+48], {%f1554, %f1554, %f1554, %f1554};
	st.local.v4.f32 	[%rd3+64], {%f1554, %f1554, %f1554, %f1554};
	st.local.v4.f32 	[%rd3+80], {%f1554, %f1554, %f1554, %f1554};
	st.local.v4.f32 	[%rd3+96], {%f1554, %f1554, %f1554, %f1554};
	st.local.v4.f32 	[%rd3+112], {%f1554, %f1554, %f1554, %f1554};
	st.local.v4.f32 	[%rd3+128], {%f1554, %f1554, %f1554, %f1554};
	st.local.v4.f32 	[%rd3+144], {%f1554, %f1554, %f1554, %f1554};
	st.local.v4.f32 	[%rd3+160], {%f1554, %f1554, %f1554, %f1554};
	st.local.v4.f32 	[%rd3+176], {%f1554, %f1554, %f1554, %f1554};
	st.local.v4.f32 	[%rd3+192], {%f1554, %f1554, %f1554, %f1554};
	st.local.v4.f32 	[%rd3+208], {%f1554, %f1554, %f1554, %f1554};
	st.local.v4.f32 	[%rd3+224], {%f1554, %f1554, %f1554, %f1554};
	st.local.v4.f32 	[%rd3+240], {%f1554, %f1554, %f1554, %f1554};
	st.local.v4.f32 	[%rd3+256], {%f1554, %f1554, %f1554, %f1554};
	st.local.v4.f32 	[%rd3+272], {%f1554, %f1554, %f1554, %f1554};
	st.local.v4.f32 	[%rd3+288], {%f1554, %f1554, %f1554, %f1554};
	st.local.v4.f32 	[%rd3+304], {%f1554, %f1554, %f1554, %f1554};
	st.local.v4.f32 	[%rd3+320], {%f1554, %f1554, %f1554, %f1554};
	st.local.v4.f32 	[%rd3+336], {%f1554, %f1554, %f1554, %f1554};
	st.local.v4.f32 	[%rd3+352], {%f1554, %f1554, %f1554, %f1554};
	st.local.v4.f32 	[%rd3+368], {%f1554, %f1554, %f1554, %f1554};
	st.local.v4.f32 	[%rd3+384], {%f1554, %f1554, %f1554, %f1554};
	st.local.v4.f32 	[%rd3+400], {%f1554, %f1554, %f1554, %f1554};
	st.local.v4.f32 	[%rd3+416], {%f1554, %f1554, %f1554, %f1554};
	st.local.v4.f32 	[%rd3+432], {%f1554, %f1554, %f1554, %f1554};
	st.local.v4.f32 	[%rd3+448], {%f1554, %f1554, %f1554, %f1554};
	st.local.v4.f32 	[%rd3+464], {%f1554, %f1554, %f1554, %f1554};
	st.local.v4.f32 	[%rd3+480], {%f1554, %f1554, %f1554, %f1554};
	st.local.v4.f32 	[%rd3+496], {%f1554, %f1554, %f1554, %f1554};
	st.local.v4.f32 	[%rd3+512], {%f1554, %f1554, %f1554, %f1554};
	st.local.v4.f32 	[%rd3+528], {%f1554, %f1554, %f1554, %f1554};
	st.local.v4.f32 	[%rd3+544], {%f1554, %f1554, %f1554, %f1554};
	st.local.v4.f32 	[%rd3+560], {%f1554, %f1554, %f1554, %f1554};
	st.local.v4.f32 	[%rd3+576], {%f1554, %f1554, %f1554, %f1554};
	st.local.v4.f32 	[%rd3+592], {%f1554, %f1554, %f1554, %f1554};
	st.local.v4.f32 	[%rd3+608], {%f1554, %f1554, %f1554, %f1554};
	st.local.v4.f32 	[%rd3+624], {%f1554, %f1554, %f1554, %f1554};
	st.local.v4.f32 	[%rd3+640], {%f1554, %f1554, %f1554, %f1554};
	st.local.v4.f32 	[%rd3+656], {%f1554, %f1554, %f1554, %f1554};
	st.local.v4.f32 	[%rd3+672], {%f1554, %f1554, %f1554, %f1554};
	st.local.v4.f32 	[%rd3+688], {%f1554, %f1554, %f1554, %f1554};
	st.local.v4.f32 	[%rd3+704], {%f1554, %f1554, %f1554, %f1554};
	st.local.v4.f32 	[%rd3+720], {%f1554, %f1554, %f1554, %f1554};
	st.local.v4.f32 	[%rd3+736], {%f1554, %f1554, %f1554, %f1554};
	st.local.v4.f32 	[%rd3+752], {%f1554, %f1554, %f1554, %f1554};
	st.local.v4.f32 	[%rd3+768], {%f1554, %f1554, %f1554, %f1554};
	st.local.v4.f32 	[%rd3+784], {%f1554, %f1554, %f1554, %f1554};
	st.local.v4.f32 	[%rd3+800], {%f1554, %f1554, %f1554, %f1554};
	st.local.v4.f32 	[%rd3+816], {%f1554, %f1554, %f1554, %f1554};
	st.local.v4.f32 	[%rd3+832], {%f1554, %f1554, %f1554, %f1554};
	st.local.v4.f32 	[%rd3+848], {%f1554, %f1554, %f1554, %f1554};
	st.local.v4.f32 	[%rd3+864], {%f1554, %f1554, %f1554, %f1554};
	st.local.v4.f32 	[%rd3+880], {%f1554, %f1554, %f1554, %f1554};
	st.local.v4.f32 	[%rd3+896], {%f1554, %f1554, %f1554, %f1554};
	st.local.v4.f32 	[%rd3+912], {%f1554, %f1554, %f1554, %f1554};
	st.local.v4.f32 	[%rd3+928], {%f1554, %f1554, %f1554, %f1554};
	st.local.v4.f32 	[%rd3+944], {%f1554, %f1554, %f1554, %f1554};
	st.local.v4.f32 	[%rd3+960], {%f1554, %f1554, %f1554, %f1554};
	st.local.v4.f32 	[%rd3+976], {%f1554, %f1554, %f1554, %f1554};
	st.local.v4.f32 	[%rd3+992], {%f1554, %f1554, %f1554, %f1554};
	st.local.v4.f32 	[%rd3+1008], {%f1554, %f1554, %f1554, %f1554};
	st.local.v4.f32 	[%rd3+1024], {%f1554, %f1554, %f1554, %f1554};
	st.local.v4.f32 	[%rd3+1040], {%f1554, %f1554, %f1554, %f1554};
	st.local.v4.f32 	[%rd3+1056], {%f1554, %f1554, %f1554, %f1554};
	st.local.v4.f32 	[%rd3+1072], {%f1554, %f1554, %f1554, %f1554};
	st.local.v4.f32 	[%rd3+1088], {%f1554, %f1554, %f1554, %f1554};
	st.local.v4.f32 	[%rd3+1104], {%f1554, %f1554, %f1554, %f1554};
	st.local.v4.f32 	[%rd3+1120], {%f1554, %f1554, %f1554, %f1554};
	st.local.v4.f32 	[%rd3+1136], {%f1554, %f1554, %f1554, %f1554};
	st.local.v4.f32 	[%rd3+1152], {%f1554, %f1554, %f1554, %f1554};
	st.local.v4.f32 	[%rd3+1168], {%f1554, %f1554, %f1554, %f1554};
	st.local.v4.f32 	[%rd3+1184], {%f1554, %f1554, %f1554, %f1554};
	st.local.v4.f32 	[%rd3+1200], {%f1554, %f1554, %f1554, %f1554};
	st.local.v4.f32 	[%rd3+1216], {%f1554, %f1554, %f1554, %f1554};
	st.local.v4.f32 	[%rd3+1232], {%f1554, %f1554, %f1554, %f1554};
	st.local.v4.f32 	[%rd3+1248], {%f1554, %f1554, %f1554, %f1554};
	st.local.v4.f32 	[%rd3+1264], {%f1554, %f1554, %f1554, %f1554};
	st.local.v4.f32 	[%rd3+1280], {%f1554, %f1554, %f1554, %f1554};
	st.local.v4.f32 	[%rd3+1296], {%f1554, %f1554, %f1554, %f1554};
	st.local.v4.f32 	[%rd3+1312], {%f1554, %f1554, %f1554, %f1554};
	st.local.v4.f32 	[%rd3+1328], {%f1554, %f1554, %f1554, %f1554};
	st.local.v4.f32 	[%rd3+1344], {%f1554, %f1554, %f1554, %f1554};
	st.local.v4.f32 	[%rd3+1360], {%f1554, %f1554, %f1554, %f1554};
	st.local.v4.f32 	[%rd3+1376], {%f1554, %f1554, %f1554, %f1554};
	st.local.v4.f32 	[%rd3+1392], {%f1554, %f1554, %f1554, %f1554};
	st.local.v4.f32 	[%rd3+1408], {%f1554, %f1554, %f1554, %f1554};
	st.local.v4.f32 	[%rd3+1424], {%f1554, %f1554, %f1554, %f1554};
	st.local.v4.f32 	[%rd3+1440], {%f1554, %f1554, %f1554, %f1554};
	st.local.v4.f32 	[%rd3+1456], {%f1554, %f1554, %f1554, %f1554};
	st.local.v4.f32 	[%rd3+1472], {%f1554, %f1554, %f1554, %f1554};
	st.local.v4.f32 	[%rd3+1488], {%f1554, %f1554, %f1554, %f1554};
	st.local.v4.f32 	[%rd3+1504], {%f1554, %f1554, %f1554, %f1554};
	st.local.v4.f32 	[%rd3+1520], {%f1554, %f1554, %f1554, %f1554};
	st.local.v4.f32 	[%rd3+1536], {%f1554, %f1554, %f1554, %f1554};
	st.local.v4.f32 	[%rd3+1552], {%f1554, %f1554, %f1554, %f1554};
	st.local.v4.f32 	[%rd3+1568], {%f1554, %f1554, %f1554, %f1554};
	st.local.v4.f32 	[%rd3+1584], {%f1554, %f1554, %f1554, %f1554};
	st.local.v4.f32 	[%rd3+1600], {%f1554, %f1554, %f1554, %f1554};
	st.local.v4.f32 	[%rd3+1616], {%f1554, %f1554, %f1554, %f1554};
	st.local.v4.f32 	[%rd3+1632], {%f1554, %f1554, %f1554, %f1554};
	st.local.v4.f32 	[%rd3+1648], {%f1554, %f1554, %f1554, %f1554};
	st.local.v4.f32 	[%rd3+1664], {%f1554, %f1554, %f1554, %f1554};
	st.local.v4.f32 	[%rd3+1680], {%f1554, %f1554, %f1554, %f1554};
	st.local.v4.f32 	[%rd3+1696], {%f1554, %f1554, %f1554, %f1554};
	st.local.v4.f32 	[%rd3+1712], {%f1554, %f1554, %f1554, %f1554};
	st.local.v4.f32 	[%rd3+1728], {%f1554, %f1554, %f1554, %f1554};
	st.local.v4.f32 	[%rd3+1744], {%f1554, %f1554, %f1554, %f1554};
	st.local.v4.f32 	[%rd3+1760], {%f1554, %f1554, %f1554, %f1554};
	st.local.v4.f32 	[%rd3+1776], {%f1554, %f1554, %f1554, %f1554};
	st.local.v4.f32 	[%rd3+1792], {%f1554, %f1554, %f1554, %f1554};
	st.local.v4.f32 	[%rd3+1808], {%f1554, %f1554, %f1554, %f1554};
	st.local.v4.f32 	[%rd3+1824], {%f1554, %f1554, %f1554, %f1554};
	st.local.v4.f32 	[%rd3+1840], {%f1554, %f1554, %f1554, %f1554};
	st.local.v4.f32 	[%rd3+1856], {%f1554, %f1554, %f1554, %f1554};
	st.local.v4.f32 	[%rd3+1872], {%f1554, %f1554, %f1554, %f1554};
	st.local.v4.f32 	[%rd3+1888], {%f1554, %f1554, %f1554, %f1554};
	st.local.v4.f32 	[%rd3+1904], {%f1554, %f1554, %f1554, %f1554};
	st.local.v4.f32 	[%rd3+1920], {%f1554, %f1554, %f1554, %f1554};
	st.local.v4.f32 	[%rd3+1936], {%f1554, %f1554, %f1554, %f1554};
	st.local.v4.f32 	[%rd3+1952], {%f1554, %f1554, %f1554, %f1554};
	st.local.v4.f32 	[%rd3+1968], {%f1554, %f1554, %f1554, %f1554};
	st.local.v4.f32 	[%rd3+1984], {%f1554, %f1554, %f1554, %f1554};
	st.local.v4.f32 	[%rd3+2000], {%f1554, %f1554, %f1554, %f1554};
	st.local.v4.f32 	[%rd3+2016], {%f1554, %f1554, %f1554, %f1554};
	st.local.v4.f32 	[%rd3+2032], {%f1554, %f1554, %f1554, %f1554};
	st.local.v4.f32 	[%rd4], {%f1554, %f1554, %f1554, %f1554};
	st.local.v4.f32 	[%rd4+16], {%f1554, %f1554, %f1554, %f1554};
	mul.lo.s32 	%r56, %r54, %r52;
	shl.b32 	%r2, %r56, 3;
	mov.b32 	%r125, 128;
	mov.u32 	%r129, _ZZ20rmsnorm_matmul_fusedPK6__halfS1_S1_PS_iiifE2A0;
	mov.u32 	%r126, %r2;
$L__BB0_1:
	ld.param.u32 	%r119, [_Z20rmsnorm_matmul_fusedPK6__halfS1_S1_PS_iiif_param_6];
	mul.wide.s32 	%rd17, %r126, 2;
	add.s64 	%rd18, %rd1, %rd17;
	ld.global.nc.u16 	%rs1, [%rd18];
	// begin inline asm
	{  cvt.f32.f16 %f1555, %rs1;}

	// end inline asm
	add.s32 	%r58, %r129, %r125;
	st.shared.f32 	[%r58+-128], %f1555;
	ld.global.nc.u16 	%rs2, [%rd18+2];
	// begin inline asm
	{  cvt.f32.f16 %f1556, %rs2;}

	// end inline asm
	st.shared.f32 	[%r58+-124], %f1556;
	ld.global.nc.u16 	%rs3, [%rd18+4];
	// begin inline asm
	{  cvt.f32.f16 %f1557, %rs3;}

	// end inline asm
	st.shared.f32 	[%r58+-120], %f1557;
	ld.global.nc.u16 	%rs4, [%rd18+6];
	// begin inline asm
	{  cvt.f32.f16 %f1558, %rs4;}

	// end inline asm
	st.shared.f32 	[%r58+-116], %f1558;
	ld.global.nc.u16 	%rs5, [%rd18+8];
	// begin inline asm
	{  cvt.f32.f16 %f1559, %rs5;}

	// end inline asm
	st.shared.f32 	[%r58+-112], %f1559;
	ld.global.nc.u16 	%rs6, [%rd18+10];
	// begin inline asm
	{  cvt.f32.f16 %f1560, %rs6;}

	// end inline asm
	st.shared.f32 	[%r58+-108], %f1560;
	ld.global.nc.u16 	%rs7, [%rd18+12];
	// begin inline asm
	{  cvt.f32.f16 %f1561, %rs7;}

	// end inline asm
	st.shared.f32 	[%r58+-104], %f1561;
	ld.global.nc.u16 	%rs8, [%rd18+14];
	// begin inline asm
	{  cvt.f32.f16 %f1562, %rs8;}

	// end inline asm
	st.shared.f32 	[%r58+-100], %f1562;
	ld.global.nc.u16 	%rs9, [%rd18+16];
	// begin inline asm
	{  cvt.f32.f16 %f1563, %rs9;}

	// end inline asm
	st.shared.f32 	[%r58+-96], %f1563;
	ld.global.nc.u16 	%rs10, [%rd18+18];
	// begin inline asm
	{  cvt.f32.f16 %f1564, %rs10;}

	// end inline asm
	st.shared.f32 	[%r58+-92], %f1564;
	ld.global.nc.u16 	%rs11, [%rd18+20];
	// begin inline asm
	{  cvt.f32.f16 %f1565, %rs11;}

	// end inline asm
	st.shared.f32 	[%r58+-88], %f1565;
	ld.global.nc.u16 	%rs12, [%rd18+22];
	// begin inline asm
	{  cvt.f32.f16 %f1566, %rs12;}

	// end inline asm
	st.shared.f32 	[%r58+-84], %f1566;
	ld.global.nc.u16 	%rs13, [%rd18+24];
	// begin inline asm
	{  cvt.f32.f16 %f1567, %rs13;}

	// end inline asm
	st.shared.f32 	[%r58+-80], %f1567;
	ld.global.nc.u16 	%rs14, [%rd18+26];
	// begin inline asm
	{  cvt.f32.f16 %f1568, %rs14;}

	// end inline asm
	st.shared.f32 	[%r58+-76], %f1568;
	ld.global.nc.u16 	%rs15, [%rd18+28];
	// begin inline asm
	{  cvt.f32.f16 %f1569, %rs15;}

	// end inline asm
	st.shared.f32 	[%r58+-72], %f1569;
	ld.global.nc.u16 	%rs16, [%rd18+30];
	// begin inline asm
	{  cvt.f32.f16 %f1570, %rs16;}

	// end inline asm
	st.shared.f32 	[%r58+-68], %f1570;
	ld.global.nc.u16 	%rs17, [%rd18+32];
	// begin inline asm
	{  cvt.f32.f16 %f1571, %rs17;}

	// end inline asm
	st.shared.f32 	[%r58+-64], %f1571;
	ld.global.nc.u16 	%rs18, [%rd18+34];
	// begin inline asm
	{  cvt.f32.f16 %f1572, %rs18;}

	// end inline asm
	st.shared.f32 	[%r58+-60], %f1572;
	ld.global.nc.u16 	%rs19, [%rd18+36];
	// begin inline asm
	{  cvt.f32.f16 %f1573, %rs19;}

	// end inline asm
	st.shared.f32 	[%r58+-56], %f1573;
	ld.global.nc.u16 	%rs20, [%rd18+38];
	// begin inline asm
	{  cvt.f32.f16 %f1574, %rs20;}

	// end inline asm
	st.shared.f32 	[%r58+-52], %f1574;
	ld.global.nc.u16 	%rs21, [%rd18+40];
	// begin inline asm
	{  cvt.f32.f16 %f1575, %rs21;}

	// end inline asm
	st.shared.f32 	[%r58+-48], %f1575;
	ld.global.nc.u16 	%rs22, [%rd18+42];
	// begin inline asm
	{  cvt.f32.f16 %f1576, %rs22;}

	// end inline asm
	st.shared.f32 	[%r58+-44], %f1576;
	ld.global.nc.u16 	%rs23, [%rd18+44];
	// begin inline asm
	{  cvt.f32.f16 %f1577, %rs23;}

	// end inline asm
	st.shared.f32 	[%r58+-40], %f1577;
	ld.global.nc.u16 	%rs24, [%rd18+46];
	// begin inline asm
	{  cvt.f32.f16 %f1578, %rs24;}

	// end inline asm
	st.shared.f32 	[%r58+-36], %f1578;
	ld.global.nc.u16 	%rs25, [%rd18+48];
	// begin inline asm
	{  cvt.f32.f16 %f1579, %rs25;}

	// end inline asm
	st.shared.f32 	[%r58+-32], %f1579;
	ld.global.nc.u16 	%rs26, [%rd18+50];
	// begin inline asm
	{  cvt.f32.f16 %f1580, %rs26;}

	// end inline asm
	st.shared.f32 	[%r58+-28], %f1580;
	ld.global.nc.u16 	%rs27, [%rd18+52];
	// begin inline asm
	{  cvt.f32.f16 %f1581, %rs27;}

	// end inline asm
	st.shared.f32 	[%r58+-24], %f1581;
	ld.global.nc.u16 	%rs28, [%rd18+54];
	// begin inline asm
	{  cvt.f32.f16 %f1582, %rs28;}

	// end inline asm
	st.shared.f32 	[%r58+-20], %f1582;
	ld.global.nc.u16 	%rs29, [%rd18+56];
	// begin inline asm
	{  cvt.f32.f16 %f1583, %rs29;}

	// end inline asm
	st.shared.f32 	[%r58+-16], %f1583;
	ld.global.nc.u16 	%rs30, [%rd18+58];
	// begin inline asm
	{  cvt.f32.f16 %f1584, %rs30;}

	// end inline asm
	st.shared.f32 	[%r58+-12], %f1584;
	ld.global.nc.u16 	%rs31, [%rd18+60];
	// begin inline asm
	{  cvt.f32.f16 %f1585, %rs31;}

	// end inline asm
	st.shared.f32 	[%r58+-8], %f1585;
	ld.global.nc.u16 	%rs32, [%rd18+62];
	// begin inline asm
	{  cvt.f32.f16 %f1586, %rs32;}

	// end inline asm
	st.shared.f32 	[%r58+-4], %f1586;
	ld.global.nc.u16 	%rs33, [%rd18+64];
	// begin inline asm
	{  cvt.f32.f16 %f1587, %rs33;}

	// end inline asm
	st.shared.f32 	[%r58], %f1587;
	ld.global.nc.u16 	%rs34, [%rd18+66];
	// begin inline asm
	{  cvt.f32.f16 %f1588, %rs34;}

	// end inline asm
	st.shared.f32 	[%r58+4], %f1588;
	ld.global.nc.u16 	%rs35, [%rd18+68];
	// begin inline asm
	{  cvt.f32.f16 %f1589, %rs35;}

	// end inline asm
	st.shared.f32 	[%r58+8], %f1589;
	ld.global.nc.u16 	%rs36, [%rd18+70];
	// begin inline asm
	{  cvt.f32.f16 %f1590, %rs36;}

	// end inline asm
	st.shared.f32 	[%r58+12], %f1590;
	ld.global.nc.u16 	%rs37, [%rd18+72];
	// begin inline asm
	{  cvt.f32.f16 %f1591, %rs37;}

	// end inline asm
	st.shared.f32 	[%r58+16], %f1591;
	ld.global.nc.u16 	%rs38, [%rd18+74];
	// begin inline asm
	{  cvt.f32.f16 %f1592, %rs38;}

	// end inline asm
	st.shared.f32 	[%r58+20], %f1592;
	ld.global.nc.u16 	%rs39, [%rd18+76];
	// begin inline asm
	{  cvt.f32.f16 %f1593, %rs39;}

	// end inline asm
	st.shared.f32 	[%r58+24], %f1593;
	ld.global.nc.u16 	%rs40, [%rd18+78];
	// begin inline asm
	{  cvt.f32.f16 %f1594, %rs40;}

	// end inline asm
	st.shared.f32 	[%r58+28], %f1594;
	ld.global.nc.u16 	%rs41, [%rd18+80];
	// begin inline asm
	{  cvt.f32.f16 %f1595, %rs41;}

	// end inline asm
	st.shared.f32 	[%r58+32], %f1595;
	ld.global.nc.u16 	%rs42, [%rd18+82];
	// begin inline asm
	{  cvt.f32.f16 %f1596, %rs42;}

	// end inline asm
	st.shared.f32 	[%r58+36], %f1596;
	ld.global.nc.u16 	%rs43, [%rd18+84];
	// begin inline asm
	{  cvt.f32.f16 %f1597, %rs43;}

	// end inline asm
	st.shared.f32 	[%r58+40], %f1597;
	ld.global.nc.u16 	%rs44, [%rd18+86];
	// begin inline asm
	{  cvt.f32.f16 %f1598, %rs44;}

	// end inline asm
	st.shared.f32 	[%r58+44], %f1598;
	ld.global.nc.u16 	%rs45, [%rd18+88];
	// begin inline asm
	{  cvt.f32.f16 %f1599, %rs45;}

	// end inline asm
	st.shared.f32 	[%r58+48], %f1599;
	ld.global.nc.u16 	%rs46, [%rd18+90];
	// begin inline asm
	{  cvt.f32.f16 %f1600, %rs46;}

	// end inline asm
	st.shared.f32 	[%r58+52], %f1600;
	ld.global.nc.u16 	%rs47, [%rd18+92];
	// begin inline asm
	{  cvt.f32.f16 %f1601, %rs47;}

	// end inline asm
	st.shared.f32 	[%r58+56], %f1601;
	ld.global.nc.u16 	%rs48, [%rd18+94];
	// begin inline asm
	{  cvt.f32.f16 %f1602, %rs48;}

	// end inline asm
	st.shared.f32 	[%r58+60], %f1602;
	ld.global.nc.u16 	%rs49, [%rd18+96];
	// begin inline asm
	{  cvt.f32.f16 %f1603, %rs49;}

	// end inline asm
	st.shared.f32 	[%r58+64], %f1603;
	ld.global.nc.u16 	%rs50, [%rd18+98];
	// begin inline asm
	{  cvt.f32.f16 %f1604, %rs50;}

	// end inline asm
	st.shared.f32 	[%r58+68], %f1604;
	ld.global.nc.u16 	%rs51, [%rd18+100];
	// begin inline asm
	{  cvt.f32.f16 %f1605, %rs51;}

	// end inline asm
	st.shared.f32 	[%r58+72], %f1605;
	ld.global.nc.u16 	%rs52, [%rd18+102];
	// begin inline asm
	{  cvt.f32.f16 %f1606, %rs52;}

	// end inline asm
	st.shared.f32 	[%r58+76], %f1606;
	ld.global.nc.u16 	%rs53, [%rd18+104];
	// begin inline asm
	{  cvt.f32.f16 %f1607, %rs53;}

	// end inline asm
	st.shared.f32 	[%r58+80], %f1607;
	ld.global.nc.u16 	%rs54, [%rd18+106];
	// begin inline asm
	{  cvt.f32.f16 %f1608, %rs54;}

	// end inline asm
	st.shared.f32 	[%r58+84], %f1608;
	ld.global.nc.u16 	%rs55, [%rd18+108];
	// begin inline asm
	{  cvt.f32.f16 %f1609, %rs55;}

	// end inline asm
	st.shared.f32 	[%r58+88], %f1609;
	ld.global.nc.u16 	%rs56, [%rd18+110];
	// begin inline asm
	{  cvt.f32.f16 %f1610, %rs56;}

	// end inline asm
	st.shared.f32 	[%r58+92], %f1610;
	ld.global.nc.u16 	%rs57, [%rd18+112];
	// begin inline asm
	{  cvt.f32.f16 %f1611, %rs57;}

	// end inline asm
	st.shared.f32 	[%r58+96], %f1611;
	ld.global.nc.u16 	%rs58, [%rd18+114];
	// begin inline asm
	{  cvt.f32.f16 %f1612, %rs58;}

	// end inline asm
	st.shared.f32 	[%r58+100], %f1612;
	ld.global.nc.u16 	%rs59, [%rd18+116];
	// begin inline asm
	{  cvt.f32.f16 %f1613, %rs59;}

	// end inline asm
	st.shared.f32 	[%r58+104], %f1613;
	ld.global.nc.u16 	%rs60, [%rd18+118];
	// begin inline asm
	{  cvt.f32.f16 %f1614, %rs60;}

	// end inline asm
	st.shared.f32 	[%r58+108], %f1614;
	ld.global.nc.u16 	%rs61, [%rd18+120];
	// begin inline asm
	{  cvt.f32.f16 %f1615, %rs61;}

	// end inline asm
	st.shared.f32 	[%r58+112], %f1615;
	ld.global.nc.u16 	%rs62, [%rd18+122];
	// begin inline asm
	{  cvt.f32.f16 %f1616, %rs62;}

	// end inline asm
	st.shared.f32 	[%r58+116], %f1616;
	ld.global.nc.u16 	%rs63, [%rd18+124];
	// begin inline asm
	{  cvt.f32.f16 %f1617, %rs63;}

	// end inline asm
	st.shared.f32 	[%r58+120], %f1617;
	ld.global.nc.u16 	%rs64, [%rd18+126];
	// begin inline asm
	{  cvt.f32.f16 %f1618, %rs64;}

	// end inline asm
	st.shared.f32 	[%r58+124], %f1618;
	add.s32 	%r126, %r126, %r119;
	add.s32 	%r125, %r125, 256;
	setp.ne.s32 	%p1, %r125, 2176;
	@%p1 bra 	$L__BB0_1;
	mov.b32 	%r127, 0;
$L__BB0_3:
	ld.param.u32 	%r115, [_Z20rmsnorm_matmul_fusedPK6__halfS1_S1_PS_iiif_param_5];
	mad.lo.s32 	%r60, %r127, %r115, %r1;
	mul.wide.s32 	%rd19, %r60, 2;
	add.s64 	%rd20, %rd2, %rd19;
	ld.global.nc.u16 	%rs65, [%rd20];
	// begin inline asm
	{  cvt.f32.f16 %f1619, %rs65;}

	// end inline asm
	shl.b32 	%r61, %r127, 8;
	mov.u32 	%r130, _ZZ20rmsnorm_matmul_fusedPK6__halfS1_S1_PS_iiifE2B0;
	add.s32 	%r63, %r130, %r61;
	st.shared.f32 	[%r63], %f1619;
	ld.global.nc.u16 	%rs66, [%rd20+2];
	// begin inline asm
	{  cvt.f32.f16 %f1620, %rs66;}

	// end inline asm
	st.shared.f32 	[%r63+4], %f1620;
	ld.global.nc.u16 	%rs67, [%rd20+4];
	// begin inline asm
	{  cvt.f32.f16 %f1621, %rs67;}

	// end inline asm
	st.shared.f32 	[%r63+8], %f1621;
	ld.global.nc.u16 	%rs68, [%rd20+6];
	// begin inline asm
	{  cvt.f32.f16 %f1622, %rs68;}

	// end inline asm
	st.shared.f32 	[%r63+12], %f1622;
	ld.global.nc.u16 	%rs69, [%rd20+8];
	// begin inline asm
	{  cvt.f32.f16 %f1623, %rs69;}

	// end inline asm
	st.shared.f32 	[%r63+16], %f1623;
	ld.global.nc.u16 	%rs70, [%rd20+10];
	// begin inline asm
	{  cvt.f32.f16 %f1624, %rs70;}

	// end inline asm
	st.shared.f32 	[%r63+20], %f1624;
	ld.global.nc.u16 	%rs71, [%rd20+12];
	// begin inline asm
	{  cvt.f32.f16 %f1625, %rs71;}

	// end inline asm
	st.shared.f32 	[%r63+24], %f1625;
	ld.global.nc.u16 	%rs72, [%rd20+14];
	// begin inline asm
	{  cvt.f32.f16 %f1626, %rs72;}

	// end inline asm
	st.shared.f32 	[%r63+28], %f1626;
	ld.global.nc.u16 	%rs73, [%rd20+16];
	// begin inline asm
	{  cvt.f32.f16 %f1627, %rs73;}

	// end inline asm
	st.shared.f32 	[%r63+32], %f1627;
	ld.global.nc.u16 	%rs74, [%rd20+18];
	// begin inline asm
	{  cvt.f32.f16 %f1628, %rs74;}

	// end inline asm
	st.shared.f32 	[%r63+36], %f1628;
	ld.global.nc.u16 	%rs75, [%rd20+20];
	// begin inline asm
	{  cvt.f32.f16 %f1629, %rs75;}

	// end inline asm
	st.shared.f32 	[%r63+40], %f1629;
	ld.global.nc.u16 	%rs76, [%rd20+22];
	// begin inline asm
	{  cvt.f32.f16 %f1630, %rs76;}

	// end inline asm
	st.shared.f32 	[%r63+44], %f1630;
	ld.global.nc.u16 	%rs77, [%rd20+24];
	// begin inline asm
	{  cvt.f32.f16 %f1631, %rs77;}

	// end inline asm
	st.shared.f32 	[%r63+48], %f1631;
	ld.global.nc.u16 	%rs78, [%rd20+26];
	// begin inline asm
	{  cvt.f32.f16 %f1632, %rs78;}

	// end inline asm
	st.shared.f32 	[%r63+52], %f1632;
	ld.global.nc.u16 	%rs79, [%rd20+28];
	// begin inline asm
	{  cvt.f32.f16 %f1633, %rs79;}

	// end inline asm
	st.shared.f32 	[%r63+56], %f1633;
	ld.global.nc.u16 	%rs80, [%rd20+30];
	// begin inline asm
	{  cvt.f32.f16 %f1634, %rs80;}

	// end inline asm
	st.shared.f32 	[%r63+60], %f1634;
	ld.global.nc.u16 	%rs81, [%rd20+32];
	// begin inline asm
	{  cvt.f32.f16 %f1635, %rs81;}

	// end inline asm
	st.shared.f32 	[%r63+64], %f1635;
	ld.global.nc.u16 	%rs82, [%rd20+34];
	// begin inline asm
	{  cvt.f32.f16 %f1636, %rs82;}

	// end inline asm
	st.shared.f32 	[%r63+68], %f1636;
	ld.global.nc.u16 	%rs83, [%rd20+36];
	// begin inline asm
	{  cvt.f32.f16 %f1637, %rs83;}

	// end inline asm
	st.shared.f32 	[%r63+72], %f1637;
	ld.global.nc.u16 	%rs84, [%rd20+38];
	// begin inline asm
	{  cvt.f32.f16 %f1638, %rs84;}

	// end inline asm
	st.shared.f32 	[%r63+76], %f1638;
	ld.global.nc.u16 	%rs85, [%rd20+40];
	// begin inline asm
	{  cvt.f32.f16 %f1639, %rs85;}

	// end inline asm
	st.shared.f32 	[%r63+80], %f1639;
	ld.global.nc.u16 	%rs86, [%rd20+42];
	// begin inline asm
	{  cvt.f32.f16 %f1640, %rs86;}

	// end inline asm
	st.shared.f32 	[%r63+84], %f1640;
	ld.global.nc.u16 	%rs87, [%rd20+44];
	// begin inline asm
	{  cvt.f32.f16 %f1641, %rs87;}

	// end inline asm
	st.shared.f32 	[%r63+88], %f1641;
	ld.global.nc.u16 	%rs88, [%rd20+46];
	// begin inline asm
	{  cvt.f32.f16 %f1642, %rs88;}

	// end inline asm
	st.shared.f32 	[%r63+92], %f1642;
	ld.global.nc.u16 	%rs89, [%rd20+48];
	// begin inline asm
	{  cvt.f32.f16 %f1643, %rs89;}

	// end inline asm
	st.shared.f32 	[%r63+96], %f1643;
	ld.global.nc.u16 	%rs90, [%rd20+50];
	// begin inline asm
	{  cvt.f32.f16 %f1644, %rs90;}

	// end inline asm
	st.shared.f32 	[%r63+100], %f1644;
	ld.global.nc.u16 	%rs91, [%rd20+52];
	// begin inline asm
	{  cvt.f32.f16 %f1645, %rs91;}

	// end inline asm
	st.shared.f32 	[%r63+104], %f1645;
	ld.global.nc.u16 	%rs92, [%rd20+54];
	// begin inline asm
	{  cvt.f32.f16 %f1646, %rs92;}

	// end inline asm
	st.shared.f32 	[%r63+108], %f1646;
	ld.global.nc.u16 	%rs93, [%rd20+56];
	// begin inline asm
	{  cvt.f32.f16 %f1647, %rs93;}

	// end inline asm
	st.shared.f32 	[%r63+112], %f1647;
	ld.global.nc.u16 	%rs94, [%rd20+58];
	// begin inline asm
	{  cvt.f32.f16 %f1648, %rs94;}

	// end inline asm
	st.shared.f32 	[%r63+116], %f1648;
	ld.global.nc.u16 	%rs95, [%rd20+60];
	// begin inline asm
	{  cvt.f32.f16 %f1649, %rs95;}

	// end inline asm
	st.shared.f32 	[%r63+120], %f1649;
	ld.global.nc.u16 	%rs96, [%rd20+62];
	// begin inline asm
	{  cvt.f32.f16 %f1650, %rs96;}

	// end inline asm
	st.shared.f32 	[%r63+124], %f1650;
	ld.global.nc.u16 	%rs97, [%rd20+64];
	// begin inline asm
	{  cvt.f32.f16 %f1651, %rs97;}

	// end inline asm
	st.shared.f32 	[%r63+128], %f1651;
	ld.global.nc.u16 	%rs98, [%rd20+66];
	// begin inline asm
	{  cvt.f32.f16 %f1652, %rs98;}

	// end inline asm
	st.shared.f32 	[%r63+132], %f1652;
	ld.global.nc.u16 	%rs99, [%rd20+68];
	// begin inline asm
	{  cvt.f32.f16 %f1653, %rs99;}

	// end inline asm
	st.shared.f32 	[%r63+136], %f1653;
	ld.global.nc.u16 	%rs100, [%rd20+70];
	// begin inline asm
	{  cvt.f32.f16 %f1654, %rs100;}

	// end inline asm
	st.shared.f32 	[%r63+140], %f1654;
	ld.global.nc.u16 	%rs101, [%rd20+72];
	// begin inline asm
	{  cvt.f32.f16 %f1655, %rs101;}

	// end inline asm
	st.shared.f32 	[%r63+144], %f1655;
	ld.global.nc.u16 	%rs102, [%rd20+74];
	// begin inline asm
	{  cvt.f32.f16 %f1656, %rs102;}

	// end inline asm
	st.shared.f32 	[%r63+148], %f1656;
	ld.global.nc.u16 	%rs103, [%rd20+76];
	// begin inline asm
	{  cvt.f32.f16 %f1657, %rs103;}

	// end inline asm
	st.shared.f32 	[%r63+152], %f1657;
	ld.global.nc.u16 	%rs104, [%rd20+78];
	// begin inline asm
	{  cvt.f32.f16 %f1658, %rs104;}

	// end inline asm
	st.shared.f32 	[%r63+156], %f1658;
	ld.global.nc.u16 	%rs105, [%rd20+80];
	// begin inline asm
	{  cvt.f32.f16 %f1659, %rs105;}

	// end inline asm
	st.shared.f32 	[%r63+160], %f1659;
	ld.global.nc.u16 	%rs106, [%rd20+82];
	// begin inline asm
	{  cvt.f32.f16 %f1660, %rs106;}

	// end inline asm
	st.shared.f32 	[%r63+164], %f1660;
	ld.global.nc.u16 	%rs107, [%rd20+84];
	// begin inline asm
	{  cvt.f32.f16 %f1661, %rs107;}

	// end inline asm
	st.shared.f32 	[%r63+168], %f1661;
	ld.global.nc.u16 	%rs108, [%rd20+86];
	// begin inline asm
	{  cvt.f32.f16 %f1662, %rs108;}

	// end inline asm
	st.shared.f32 	[%r63+172], %f1662;
	ld.global.nc.u16 	%rs109, [%rd20+88];
	// begin inline asm
	{  cvt.f32.f16 %f1663, %rs109;}

	// end inline asm
	st.shared.f32 	[%r63+176], %f1663;
	ld.global.nc.u16 	%rs110, [%rd20+90];
	// begin inline asm
	{  cvt.f32.f16 %f1664, %rs110;}

	// end inline asm
	st.shared.f32 	[%r63+180], %f1664;
	ld.global.nc.u16 	%rs111, [%rd20+92];
	// begin inline asm
	{  cvt.f32.f16 %f1665, %rs111;}

	// end inline asm
	st.shared.f32 	[%r63+184], %f1665;
	ld.global.nc.u16 	%rs112, [%rd20+94];
	// begin inline asm
	{  cvt.f32.f16 %f1666, %rs112;}

	// end inline asm
	st.shared.f32 	[%r63+188], %f1666;
	ld.global.nc.u16 	%rs113, [%rd20+96];
	// begin inline asm
	{  cvt.f32.f16 %f1667, %rs113;}

	// end inline asm
	st.shared.f32 	[%r63+192], %f1667;
	ld.global.nc.u16 	%rs114, [%rd20+98];
	// begin inline asm
	{  cvt.f32.f16 %f1668, %rs114;}

	// end inline asm
	st.shared.f32 	[%r63+196], %f1668;
	ld.global.nc.u16 	%rs115, [%rd20+100];
	// begin inline asm
	{  cvt.f32.f16 %f1669, %rs115;}

	// end inline asm
	st.shared.f32 	[%r63+200], %f1669;
	ld.global.nc.u16 	%rs116, [%rd20+102];
	// begin inline asm
	{  cvt.f32.f16 %f1670, %rs116;}

	// end inline asm
	st.shared.f32 	[%r63+204], %f1670;
	ld.global.nc.u16 	%rs117, [%rd20+104];
	// begin inline asm
	{  cvt.f32.f16 %f1671, %rs117;}

	// end inline asm
	st.shared.f32 	[%r63+208], %f1671;
	ld.global.nc.u16 	%rs118, [%rd20+106];
	// begin inline asm
	{  cvt.f32.f16 %f1672, %rs118;}

	// end inline asm
	st.shared.f32 	[%r63+212], %f1672;
	ld.global.nc.u16 	%rs119, [%rd20+108];
	// begin inline asm
	{  cvt.f32.f16 %f1673, %rs119;}

	// end inline asm
	st.shared.f32 	[%r63+216], %f1673;
	ld.global.nc.u16 	%rs120, [%rd20+110];
	// begin inline asm
	{  cvt.f32.f16 %f1674, %rs120;}

	// end inline asm
	st.shared.f32 	[%r63+220], %f1674;
	ld.global.nc.u16 	%rs121, [%rd20+112];
	// begin inline asm
	{  cvt.f32.f16 %f1675, %rs121;}

	// end inline asm
	st.shared.f32 	[%r63+224], %f1675;
	ld.global.nc.u16 	%rs122, [%rd20+114];
	// begin inline asm
	{  cvt.f32.f16 %f1676, %rs122;}

	// end inline asm
	st.shared.f32 	[%r63+228], %f1676;
	ld.global.nc.u16 	%rs123, [%rd20+116];
	// begin inline asm
	{  cvt.f32.f16 %f1677, %rs123;}

	// end inline asm
	st.shared.f32 	[%r63+232], %f1677;
	ld.global.nc.u16 	%rs124, [%rd20+118];
	// begin inline asm
	{  cvt.f32.f16 %f1678, %rs124;}

	// end inline asm
	st.shared.f32 	[%r63+236], %f1678;
	ld.global.nc.u16 	%rs125, [%rd20+120];
	// begin inline asm
	{  cvt.f32.f16 %f1679, %rs125;}

	// end inline asm
	st.shared.f32 	[%r63+240], %f1679;
	ld.global.nc.u16 	%rs126, [%rd20+122];
	// begin inline asm
	{  cvt.f32.f16 %f1680, %rs126;}

	// end inline asm
	st.shared.f32 	[%r63+244], %f1680;
	ld.global.nc.u16 	%rs127, [%rd20+124];
	// begin inline asm
	{  cvt.f32.f16 %f1681, %rs127;}

	// end inline asm
	st.shared.f32 	[%r63+248], %f1681;
	ld.global.nc.u16 	%rs128, [%rd20+126];
	// begin inline asm
	{  cvt.f32.f16 %f1682, %rs128;}

	// end inline asm
	st.shared.f32 	[%r63+252], %f1682;
	add.s32 	%r127, %r127, 1;
	setp.ne.s32 	%p2, %r127, 64;
	@%p2 bra 	$L__BB0_3;
	ld.param.u32 	%r120, [_Z20rmsnorm_matmul_fusedPK6__halfS1_S1_PS_iiif_param_6];
	bar.sync 	0;
	setp.lt.s32 	%p3, %r120, 1;
	mov.f32 	%f3632, 0f00000000;
	mov.f32 	%f3633, %f3632;
	mov.f32 	%f3634, %f3632;
	mov.f32 	%f3635, %f3632;
	mov.f32 	%f3636, %f3632;
	mov.f32 	%f3637, %f3632;
	mov.f32 	%f3638, %f3632;
	mov.f32 	%f3639, %f3632;
	mov.f32 	%f3640, %f3632;
	mov.f32 	%f3641, %f3632;
	mov.f32 	%f3642, %f3632;
	mov.f32 	%f3643, %f3632;
	mov.f32 	%f3644, %f3632;
	mov.f32 	%f3645, %f3632;
	mov.f32 	%f3646, %f3632;
	mov.f32 	%f3647, %f3632;
	mov.f32 	%f3648, %f3632;
	mov.f32 	%f3649, %f3632;
	mov.f32 	%f3650, %f3632;
	mov.f32 	%f3651, %f3632;
	mov.f32 	%f3652, %f3632;
	mov.f32 	%f3653, %f3632;
	mov.f32 	%f3654, %f3632;
	mov.f32 	%f3655, %f3632;
	mov.f32 	%f3656, %f3632;
	mov.f32 	%f3657, %f3632;
	mov.f32 	%f3658, %f3632;
	mov.f32 	%f3659, %f3632;
	mov.f32 	%f3660, %f3632;
	mov.f32 	%f3661, %f3632;
	mov.f32 	%f3662, %f3632;
	mov.f32 	%f3663, %f3632;
	mov.f32 	%f3664, %f3632;
	mov.f32 	%f3665, %f3632;
	mov.f32 	%f3666, %f3632;
	mov.f32 	%f3667, %f3632;
	mov.f32 	%f3668, %f3632;
	mov.f32 	%f3669, %f3632;
	mov.f32 	%f3670, %f3632;
	mov.f32 	%f3671, %f3632;
	mov.f32 	%f3672, %f3632;
	mov.f32 	%f3673, %f3632;
	mov.f32 	%f3674, %f3632;
	mov.f32 	%f3675, %f3632;
	mov.f32 	%f3676, %f3632;
	mov.f32 	%f3677, %f3632;
	mov.f32 	%f3678, %f3632;
	mov.f32 	%f3679, %f3632;
	mov.f32 	%f3680, %f3632;
	mov.f32 	%f3681, %f3632;
	mov.f32 	%f3682, %f3632;
	mov.f32 	%f3683, %f3632;
	mov.f32 	%f3684, %f3632;
	mov.f32 	%f3685, %f3632;
	mov.f32 	%f3686, %f3632;
	mov.f32 	%f3687, %f3632;
	mov.f32 	%f3688, %f3632;
	mov.f32 	%f3689, %f3632;
	mov.f32 	%f3690, %f3632;
	mov.f32 	%f3691, %f3632;
	mov.f32 	%f3692, %f3632;
	mov.f32 	%f3693, %f3632;
	mov.f32 	%f3694, %f3632;
	mov.f32 	%f3695, %f3632;
	mov.f32 	%f3696, %f3632;
	mov.f32 	%f3697, %f3632;
	mov.f32 	%f3698, %f3632;
	mov.f32 	%f3699, %f3632;
	mov.f32 	%f3700, %f3632;
	mov.f32 	%f3701, %f3632;
	mov.f32 	%f3702, %f3632;
	mov.f32 	%f3703, %f3632;
	mov.f32 	%f3704, %f3632;
	mov.f32 	%f3705, %f3632;
	mov.f32 	%f3706, %f3632;
	mov.f32 	%f3707, %f3632;
	mov.f32 	%f3708, %f3632;
	mov.f32 	%f3709, %f3632;
	mov.f32 	%f3710, %f3632;
	mov.f32 	%f3711, %f3632;
	mov.f32 	%f3712, %f3632;
	mov.f32 	%f3713, %f3632;
	mov.f32 	%f3714, %f3632;
	mov.f32 	%f3715, %f3632;
	mov.f32 	%f3716, %f3632;
	mov.f32 	%f3717, %f3632;
	mov.f32 	%f3718, %f3632;
	mov.f32 	%f3719, %f3632;
	mov.f32 	%f3720, %f3632;
	mov.f32 	%f3721, %f3632;
	mov.f32 	%f3722, %f3632;
	mov.f32 	%f3723, %f3632;
	mov.f32 	%f3724, %f3632;
	mov.f32 	%f3725, %f3632;
	mov.f32 	%f3726, %f3632;
	mov.f32 	%f3727, %f3632;
	mov.f32 	%f3728, %f3632;
	mov.f32 	%f3729, %f3632;
	mov.f32 	%f3730, %f3632;
	mov.f32 	%f3731, %f3632;
	mov.f32 	%f3732, %f3632;
	mov.f32 	%f3733, %f3632;
	mov.f32 	%f3734, %f3632;
	mov.f32 	%f3735, %f3632;
	mov.f32 	%f3736, %f3632;
	mov.f32 	%f3737, %f3632;
	mov.f32 	%f3738, %f3632;
	mov.f32 	%f3739, %f3632;
	mov.f32 	%f3740, %f3632;
	mov.f32 	%f3741, %f3632;
	mov.f32 	%f3742, %f3632;
	mov.f32 	%f3743, %f3632;
	mov.f32 	%f3744, %f3632;
	mov.f32 	%f3745, %f3632;
	mov.f32 	%f3746, %f3632;
	mov.f32 	%f3747, %f3632;
	mov.f32 	%f3748, %f3632;
	mov.f32 	%f3749, %f3632;
	mov.f32 	%f3750, %f3632;
	mov.f32 	%f3751, %f3632;
	mov.f32 	%f3752, %f3632;
	mov.f32 	%f3753, %f3632;
	mov.f32 	%f3754, %f3632;
	mov.f32 	%f3755, %f3632;
	mov.f32 	%f3756, %f3632;
	mov.f32 	%f3757, %f3632;
	mov.f32 	%f3758, %f3632;
	mov.f32 	%f3759, %f3632;
	mov.f32 	%f3760, %f3632;
	mov.f32 	%f3761, %f3632;
	mov.f32 	%f3762, %f3632;
	mov.f32 	%f3763, %f3632;
	mov.f32 	%f3764, %f3632;
	mov.f32 	%f3765, %f3632;
	mov.f32 	%f3766, %f3632;
	mov.f32 	%f3767, %f3632;
	mov.f32 	%f3768, %f3632;
	mov.f32 	%f3769, %f3632;
	mov.f32 	%f3770, %f3632;
	mov.f32 	%f3771, %f3632;
	mov.f32 	%f3772, %f3632;
	mov.f32 	%f3773, %f3632;
	mov.f32 	%f3774, %f3632;
	mov.f32 	%f3775, %f3632;
	mov.f32 	%f3776, %f3632;
	mov.f32 	%f3777, %f3632;
	mov.f32 	%f3778, %f3632;
	mov.f32 	%f3779, %f3632;
	mov.f32 	%f3780, %f3632;
	mov.f32 	%f3781, %f3632;
	mov.f32 	%f3782, %f3632;
	mov.f32 	%f3783, %f3632;
	mov.f32 	%f3784, %f3632;
	mov.f32 	%f3785, %f3632;
	mov.f32 	%f3786, %f3632;
	mov.f32 	%f3787, %f3632;
	mov.f32 	%f3788, %f3632;
	mov.f32 	%f3789, %f3632;
	mov.f32 	%f3790, %f3632;
	mov.f32 	%f3791, %f3632;
	mov.f32 	%f3792, %f3632;
	mov.f32 	%f3793, %f3632;
	mov.f32 	%f3794, %f3632;
	mov.f32 	%f3795, %f3632;
	mov.f32 	%f3796, %f3632;
	mov.f32 	%f3797, %f3632;
	mov.f32 	%f3798, %f3632;
	mov.f32 	%f3799, %f3632;
	mov.f32 	%f3800, %f3632;
	mov.f32 	%f3801, %f3632;
	mov.f32 	%f3802, %f3632;
	mov.f32 	%f3803, %f3632;
	mov.f32 	%f3804, %f3632;
	mov.f32 	%f3805, %f3632;
	mov.f32 	%f3806, %f3632;
	mov.f32 	%f3807, %f3632;
	mov.f32 	%f3808, %f3632;
	mov.f32 	%f3809, %f3632;
	mov.f32 	%f3810, %f3632;
	mov.f32 	%f3811, %f3632;
	mov.f32 	%f3812, %f3632;
	mov.f32 	%f3813, %f3632;
	mov.f32 	%f3814, %f3632;
	mov.f32 	%f3815, %f3632;
	mov.f32 	%f3816, %f3632;
	mov.f32 	%f3817, %f3632;
	mov.f32 	%f3818, %f3632;
	mov.f32 	%f3819, %f3632;
	mov.f32 	%f3820, %f3632;
	mov.f32 	%f3821, %f3632;
	mov.f32 	%f3822, %f3632;
	mov.f32 	%f3823, %f3632;
	mov.f32 	%f3824, %f3632;
	mov.f32 	%f3825, %f3632;
	mov.f32 	%f3826, %f3632;
	mov.f32 	%f3827, %f3632;
	mov.f32 	%f3828, %f3632;
	mov.f32 	%f3829, %f3632;
	mov.f32 	%f3830, %f3632;
	mov.f32 	%f3831, %f3632;
	mov.f32 	%f3832, %f3632;
	mov.f32 	%f3833, %f3632;
	mov.f32 	%f3834, %f3632;
	mov.f32 	%f3835, %f3632;
	mov.f32 	%f3836, %f3632;
	mov.f32 	%f3837, %f3632;
	mov.f32 	%f3838, %f3632;
	mov.f32 	%f3839, %f3632;
	mov.f32 	%f3840, %f3632;
	mov.f32 	%f3841, %f3632;
	mov.f32 	%f3842, %f3632;
	mov.f32 	%f3843, %f3632;
	mov.f32 	%f3844, %f3632;
	mov.f32 	%f3845, %f3632;
	mov.f32 	%f3846, %f3632;
	mov.f32 	%f3847, %f3632;
	mov.f32 	%f3848, %f3632;
	mov.f32 	%f3849, %f3632;
	mov.f32 	%f3850, %f3632;
	mov.f32 	%f3851, %f3632;
	mov.f32 	%f3852, %f3632;
	mov.f32 	%f3853, %f3632;
	mov.f32 	%f3854, %f3632;
	mov.f32 	%f3855, %f3632;
	mov.f32 	%f3856, %f3632;
	mov.f32 	%f3857, %f3632;
	mov.f32 	%f3858, %f3632;
	mov.f32 	%f3859, %f3632;
	mov.f32 	%f3860, %f3632;
	mov.f32 	%f3861, %f3632;
	mov.f32 	%f3862, %f3632;
	mov.f32 	%f3863, %f3632;
	mov.f32 	%f3864, %f3632;
	mov.f32 	%f3865, %f3632;
	mov.f32 	%f3866, %f3632;
	mov.f32 	%f3867, %f3632;
	mov.f32 	%f3868, %f3632;
	mov.f32 	%f3869, %f3632;
	mov.f32 	%f3870, %f3632;
	mov.f32 	%f3871, %f3632;
	mov.f32 	%f3872, %f3632;
	mov.f32 	%f3873, %f3632;
	mov.f32 	%f3874, %f3632;
	mov.f32 	%f3875, %f3632;
	mov.f32 	%f3876, %f3632;
	mov.f32 	%f3877, %f3632;
	mov.f32 	%f3878, %f3632;
	mov.f32 	%f3879, %f3632;
	mov.f32 	%f3880, %f3632;
	mov.f32 	%f3881, %f3632;
	mov.f32 	%f3882, %f3632;
	mov.f32 	%f3883, %f3632;
	mov.f32 	%f3884, %f3632;
	mov.f32 	%f3885, %f3632;
	mov.f32 	%f3886, %f3632;
	mov.f32 	%f3887, %f3632;
	mov.f32 	%f3888, %f3632;
	mov.f32 	%f3889, %f3632;
	mov.f32 	%f3890, %f3632;
	mov.f32 	%f3891, %f3632;
	mov.f32 	%f3892, %f3632;
	mov.f32 	%f3893, %f3632;
	mov.f32 	%f3894, %f3632;
	mov.f32 	%f3895, %f3632;
	mov.f32 	%f3896, %f3632;
	mov.f32 	%f3897, %f3632;
	mov.f32 	%f3898, %f3632;
	mov.f32 	%f3899, %f3632;
	mov.f32 	%f3900, %f3632;
	mov.f32 	%f3901, %f3632;
	mov.f32 	%f3902, %f3632;
	mov.f32 	%f3903, %f3632;
	mov.f32 	%f3904, %f3632;
	mov.f32 	%f3905, %f3632;
	mov.f32 	%f3906, %f3632;
	mov.f32 	%f3907, %f3632;
	mov.f32 	%f3908, %f3632;
	mov.f32 	%f3909, %f3632;
	mov.f32 	%f3910, %f3632;
	mov.f32 	%f3911, %f3632;
	mov.f32 	%f3912, %f3632;
	mov.f32 	%f3913, %f3632;
	mov.f32 	%f3914, %f3632;
	mov.f32 	%f3915, %f3632;
	mov.f32 	%f3916, %f3632;
	mov.f32 	%f3917, %f3632;
	mov.f32 	%f3918, %f3632;
	mov.f32 	%f3919, %f3632;
	mov.f32 	%f3920, %f3632;
	mov.f32 	%f3921, %f3632;
	mov.f32 	%f3922, %f3632;
	mov.f32 	%f3923, %f3632;
	mov.f32 	%f3924, %f3632;
	mov.f32 	%f3925, %f3632;
	mov.f32 	%f3926, %f3632;
	mov.f32 	%f3927, %f3632;
	mov.f32 	%f3928, %f3632;
	mov.f32 	%f3929, %f3632;
	mov.f32 	%f3930, %f3632;
	mov.f32 	%f3931, %f3632;
	mov.f32 	%f3932, %f3632;
	mov.f32 	%f3933, %f3632;
	mov.f32 	%f3934, %f3632;
	mov.f32 	%f3935, %f3632;
	mov.f32 	%f3936, %f3632;
	mov.f32 	%f3937, %f3632;
	mov.f32 	%f3938, %f3632;
	mov.f32 	%f3939, %f3632;
	mov.f32 	%f3940, %f3632;
	mov.f32 	%f3941, %f3632;
	mov.f32 	%f3942, %f3632;
	mov.f32 	%f3943, %f3632;
	mov.f32 	%f3944, %f3632;
	mov.f32 	%f3945, %f3632;
	mov.f32 	%f3946, %f3632;
	mov.f32 	%f3947, %f3632;
	mov.f32 	%f3948, %f3632;
	mov.f32 	%f3949, %f3632;
	mov.f32 	%f3950, %f3632;
	mov.f32 	%f3951, %f3632;
	mov.f32 	%f3952, %f3632;
	mov.f32 	%f3953, %f3632;
	mov.f32 	%f3954, %f3632;
	mov.f32 	%f3955, %f3632;
	mov.f32 	%f3956, %f3632;
	mov.f32 	%f3957, %f3632;
	mov.f32 	%f3958, %f3632;
	mov.f32 	%f3959, %f3632;
	mov.f32 	%f3960, %f3632;
	mov.f32 	%f3961, %f3632;
	mov.f32 	%f3962, %f3632;
	mov.f32 	%f3963, %f3632;
	mov.f32 	%f3964, %f3632;
	mov.f32 	%f3965, %f3632;
	mov.f32 	%f3966, %f3632;
	mov.f32 	%f3967, %f3632;
	mov.f32 	%f3968, %f3632;
	mov.f32 	%f3969, %f3632;
	mov.f32 	%f3970, %f3632;
	mov.f32 	%f3971, %f3632;
	mov.f32 	%f3972, %f3632;
	mov.f32 	%f3973, %f3632;
	mov.f32 	%f3974, %f3632;
	mov.f32 	%f3975, %f3632;
	mov.f32 	%f3976, %f3632;
	mov.f32 	%f3977, %f3632;
	mov.f32 	%f3978, %f3632;
	mov.f32 	%f3979, %f3632;
	mov.f32 	%f3980, %f3632;
	mov.f32 	%f3981, %f3632;
	mov.f32 	%f3982, %f3632;
	mov.f32 	%f3983, %f3632;
	mov.f32 	%f3984, %f3632;
	mov.f32 	%f3985, %f3632;
	mov.f32 	%f3986, %f3632;
	mov.f32 	%f3987, %f3632;
	mov.f32 	%f3988, %f3632;
	mov.f32 	%f3989, %f3632;
	mov.f32 	%f3990, %f3632;
	mov.f32 	%f3991, %f3632;
	mov.f32 	%f3992, %f3632;
	mov.f32 	%f3993, %f3632;
	mov.f32 	%f3994, %f3632;
	mov.f32 	%f3995, %f3632;
	mov.f32 	%f3996, %f3632;
	mov.f32 	%f3997, %f3632;
	mov.f32 	%f3998, %f3632;
	mov.f32 	%f3999, %f3632;
	mov.f32 	%f4000, %f3632;
	mov.f32 	%f4001, %f3632;
	mov.f32 	%f4002, %f3632;
	mov.f32 	%f4003, %f3632;
	mov.f32 	%f4004, %f3632;
	mov.f32 	%f4005, %f3632;
	mov.f32 	%f4006, %f3632;
	mov.f32 	%f4007, %f3632;
	mov.f32 	%f4008, %f3632;
	mov.f32 	%f4009, %f3632;
	mov.f32 	%f4010, %f3632;
	mov.f32 	%f4011, %f3632;
	mov.f32 	%f4012, %f3632;
	mov.f32 	%f4013, %f3632;
	mov.f32 	%f4014, %f3632;
	mov.f32 	%f4015, %f3632;
	mov.f32 	%f4016, %f3632;
	mov.f32 	%f4017, %f3632;
	mov.f32 	%f4018, %f3632;
	mov.f32 	%f4019, %f3632;
	mov.f32 	%f4020, %f3632;
	mov.f32 	%f4021, %f3632;
	mov.f32 	%f4022, %f3632;
	mov.f32 	%f4023, %f3632;
	mov.f32 	%f4024, %f3632;
	mov.f32 	%f4025, %f3632;
	mov.f32 	%f4026, %f3632;
	mov.f32 	%f4027, %f3632;
	mov.f32 	%f4028, %f3632;
	mov.f32 	%f4029, %f3632;
	mov.f32 	%f4030, %f3632;
	mov.f32 	%f4031, %f3632;
	mov.f32 	%f4032, %f3632;
	mov.f32 	%f4033, %f3632;
	mov.f32 	%f4034, %f3632;
	mov.f32 	%f4035, %f3632;
	mov.f32 	%f4036, %f3632;
	mov.f32 	%f4037, %f3632;
	mov.f32 	%f4038, %f3632;
	mov.f32 	%f4039, %f3632;
	mov.f32 	%f4040, %f3632;
	mov.f32 	%f4041, %f3632;
	mov.f32 	%f4042, %f3632;
	mov.f32 	%f4043, %f3632;
	mov.f32 	%f4044, %f3632;
	mov.f32 	%f4045, %f3632;
	mov.f32 	%f4046, %f3632;
	mov.f32 	%f4047, %f3632;
	mov.f32 	%f4048, %f3632;
	mov.f32 	%f4049, %f3632;
	mov.f32 	%f4050, %f3632;
	mov.f32 	%f4051, %f3632;
	mov.f32 	%f4052, %f3632;
	mov.f32 	%f4053, %f3632;
	mov.f32 	%f4054, %f3632;
	mov.f32 	%f4055, %f3632;
	mov.f32 	%f4056, %f3632;
	mov.f32 	%f4057, %f3632;
	mov.f32 	%f4058, %f3632;
	mov.f32 	%f4059, %f3632;
	mov.f32 	%f4060, %f3632;
	mov.f32 	%f4061, %f3632;
	mov.f32 	%f4062, %f3632;
	mov.f32 	%f4063, %f3632;
	mov.f32 	%f4064, %f3632;
	mov.f32 	%f4065, %f3632;
	mov.f32 	%f4066, %f3632;
	mov.f32 	%f4067, %f3632;
	mov.f32 	%f4068, %f3632;
	mov.f32 	%f4069, %f3632;
	mov.f32 	%f4070, %f3632;
	mov.f32 	%f4071, %f3632;
	mov.f32 	%f4072, %f3632;
	mov.f32 	%f4073, %f3632;
	mov.f32 	%f4074, %f3632;
	mov.f32 	%f4075, %f3632;
	mov.f32 	%f4076, %f3632;
	mov.f32 	%f4077, %f3632;
	mov.f32 	%f4078, %f3632;
	mov.f32 	%f4079, %f3632;
	mov.f32 	%f4080, %f3632;
	mov.f32 	%f4081, %f3632;
	mov.f32 	%f4082, %f3632;
	mov.f32 	%f4083, %f3632;
	mov.f32 	%f4084, %f3632;
	mov.f32 	%f4085, %f3632;
	mov.f32 	%f4086, %f3632;
	mov.f32 	%f4087, %f3632;
	mov.f32 	%f4088, %f3632;
	mov.f32 	%f4089, %f3632;
	mov.f32 	%f4090, %f3632;
	mov.f32 	%f4091, %f3632;
	mov.f32 	%f4092, %f3632;
	mov.f32 	%f4093, %f3632;
	mov.f32 	%f4094, %f3632;
	mov.f32 	%f4095, %f3632;
	mov.f32 	%f4096, %f3632;
	mov.f32 	%f4097, %f3632;
	mov.f32 	%f4098, %f3632;
	mov.f32 	%f4099, %f3632;
	mov.f32 	%f4100, %f3632;
	mov.f32 	%f4101, %f3632;
	mov.f32 	%f4102, %f3632;
	mov.f32 	%f4103, %f3632;
	mov.f32 	%f4104, %f3632;
	mov.f32 	%f4105, %f3632;
	mov.f32 	%f4106, %f3632;
	mov.f32 	%f4107, %f3632;
	mov.f32 	%f4108, %f3632;
	mov.f32 	%f4109, %f3632;
	mov.f32 	%f4110, %f3632;
	mov.f32 	%f4111, %f3632;
	mov.f32 	%f4112, %f3632;
	mov.f32 	%f4113, %f3632;
	mov.f32 	%f4114, %f3632;
	mov.f32 	%f4115, %f3632;
	mov.f32 	%f4116, %f3632;
	mov.f32 	%f4117, %f3632;
	mov.f32 	%f4118, %f3632;
	mov.f32 	%f4119, %f3632;
	mov.f32 	%f4120, %f3632;
	mov.f32 	%f4121, %f3632;
	mov.f32 	%f4122, %f3632;
	mov.f32 	%f4123, %f3632;
	mov.f32 	%f4124, %f3632;
	mov.f32 	%f4125, %f3632;
	mov.f32 	%f4126, %f3632;
	mov.f32 	%f4127, %f3632;
	mov.f32 	%f4128, %f3632;
	mov.f32 	%f4129, %f3632;
	mov.f32 	%f4130, %f3632;
	mov.f32 	%f4131, %f3632;
	mov.f32 	%f4132, %f3632;
	mov.f32 	%f4133, %f3632;
	mov.f32 	%f4134, %f3632;
	mov.f32 	%f4135, %f3632;
	mov.f32 	%f4136, %f3632;
	mov.f32 	%f4137, %f3632;
	mov.f32 	%f4138, %f3632;
	mov.f32 	%f4139, %f3632;
	mov.f32 	%f4140, %f3632;
	mov.f32 	%f4141, %f3632;
	mov.f32 	%f4142, %f3632;
	mov.f32 	%f4143, %f3632;
	mov.f32 	%f4144, %f3632;
	mov.f32 	%f4145, %f3632;
	mov.f32 	%f4146, %f3632;
	mov.f32 	%f4147, %f3632;
	mov.f32 	%f4148, %f3632;
	mov.f32 	%f4149, %f3632;
	mov.f32 	%f4150, %f3632;
	mov.f32 	%f4151, %f3632;
	@%p3 bra 	$L__BB0_35;
	add.s64 	%rd5, %rd1, 64;
	add.s32 	%r9, %r2, 64;
	cvta.to.global.u64 	%rd6, %rd11;
	mov.b32 	%r128, 0;
	mov.u32 	%r132, _ZZ20rmsnorm_matmul_fusedPK6__halfS1_S1_PS_iiifE2B1;
	mov.u32 	%r131, _ZZ20rmsnorm_matmul_fusedPK6__halfS1_S1_PS_iiifE2A1;
$L__BB0_6:
	mov.u32 	%r12, %r130;
	mov.u32 	%r11, %r129;
	ld.param.u32 	%r121, [_Z20rmsnorm_matmul_fusedPK6__halfS1_S1_PS_iiif_param_6];
	add.s32 	%r16, %r128, 64;
	setp.ge.s32 	%p4, %r16, %r121;
	@%p4 bra 	$L__BB0_11;
	add.s32 	%r134, %r9, %r128;
	mov.b32 	%r133, 128;
$L__BB0_8:
	ld.param.u32 	%r122, [_Z20rmsnorm_matmul_fusedPK6__halfS1_S1_PS_iiif_param_6];
	mul.wide.s32 	%rd21, %r134, 2;
	add.s64 	%rd22, %rd5, %rd21;
	ld.global.nc.u16 	%rs129, [%rd22+-64];
	// begin inline asm
	{  cvt.f32.f16 %f1684, %rs129;}

	// end inline asm
	add.s32 	%r70, %r131, %r133;
	st.shared.f32 	[%r70+-128], %f1684;
	ld.global.nc.u16 	%rs130, [%rd22+-62];
	// begin inline asm
	{  cvt.f32.f16 %f1685, %rs130;}

	// end inline asm
	st.shared.f32 	[%r70+-124], %f1685;
	ld.global.nc.u16 	%rs131, [%rd22+-60];
	// begin inline asm
	{  cvt.f32.f16 %f1686, %rs131;}

	// end inline asm
	st.shared.f32 	[%r70+-120], %f1686;
	ld.global.nc.u16 	%rs132, [%rd22+-58];
	// begin inline asm
	{  cvt.f32.f16 %f1687, %rs132;}

	// end inline asm
	st.shared.f32 	[%r70+-116], %f1687;
	ld.global.nc.u16 	%rs133, [%rd22+-56];
	// begin inline asm
	{  cvt.f32.f16 %f1688, %rs133;}

	// end inline asm
	st.shared.f32 	[%r70+-112], %f1688;
	ld.global.nc.u16 	%rs134, [%rd22+-54];
	// begin inline asm
	{  cvt.f32.f16 %f1689, %rs134;}

	// end inline asm
	st.shared.f32 	[%r70+-108], %f1689;
	ld.global.nc.u16 	%rs135, [%rd22+-52];
	// begin inline asm
	{  cvt.f32.f16 %f1690, %rs135;}

	// end inline asm
	st.shared.f32 	[%r70+-104], %f1690;
	ld.global.nc.u16 	%rs136, [%rd22+-50];
	// begin inline asm
	{  cvt.f32.f16 %f1691, %rs136;}

	// end inline asm
	st.shared.f32 	[%r70+-100], %f1691;
	ld.global.nc.u16 	%rs137, [%rd22+-48];
	// begin inline asm
	{  cvt.f32.f16 %f1692, %rs137;}

	// end inline asm
	st.shared.f32 	[%r70+-96], %f1692;
	ld.global.nc.u16 	%rs138, [%rd22+-46];
	// begin inline asm
	{  cvt.f32.f16 %f1693, %rs138;}

	// end inline asm
	st.shared.f32 	[%r70+-92], %f1693;
	ld.global.nc.u16 	%rs139, [%rd22+-44];
	// begin inline asm
	{  cvt.f32.f16 %f1694, %rs139;}

	// end inline asm
	st.shared.f32 	[%r70+-88], %f1694;
	ld.global.nc.u16 	%rs140, [%rd22+-42];
	// begin inline asm
	{  cvt.f32.f16 %f1695, %rs140;}

	// end inline asm
	st.shared.f32 	[%r70+-84], %f1695;
	ld.global.nc.u16 	%rs141, [%rd22+-40];
	// begin inline asm
	{  cvt.f32.f16 %f1696, %rs141;}

	// end inline asm
	st.shared.f32 	[%r70+-80], %f1696;
	ld.global.nc.u16 	%rs142, [%rd22+-38];
	// begin inline asm
	{  cvt.f32.f16 %f1697, %rs142;}

	// end inline asm
	st.shared.f32 	[%r70+-76], %f1697;
	ld.global.nc.u16 	%rs143, [%rd22+-36];
	// begin inline asm
	{  cvt.f32.f16 %f1698, %rs143;}

	// end inline asm
	st.shared.f32 	[%r70+-72], %f1698;
	ld.global.nc.u16 	%rs144, [%rd22+-34];
	// begin inline asm
	{  cvt.f32.f16 %f1699, %rs144;}

	// end inline asm
	st.shared.f32 	[%r70+-68], %f1699;
	ld.global.nc.u16 	%rs145, [%rd22+-32];
	// begin inline asm
	{  cvt.f32.f16 %f1700, %rs145;}

	// end inline asm
	st.shared.f32 	[%r70+-64], %f1700;
	ld.global.nc.u16 	%rs146, [%rd22+-30];
	// begin inline asm
	{  cvt.f32.f16 %f1701, %rs146;}

	// end inline asm
	st.shared.f32 	[%r70+-60], %f1701;
	ld.global.nc.u16 	%rs147, [%rd22+-28];
	// begin inline asm
	{  cvt.f32.f16 %f1702, %rs147;}

	// end inline asm
	st.shared.f32 	[%r70+-56], %f1702;
	ld.global.nc.u16 	%rs148, [%rd22+-26];
	// begin inline asm
	{  cvt.f32.f16 %f1703, %rs148;}

	// end inline asm
	st.shared.f32 	[%r70+-52], %f1703;
	ld.global.nc.u16 	%rs149, [%rd22+-24];
	// begin inline asm
	{  cvt.f32.f16 %f1704, %rs149;}

	// end inline asm
	st.shared.f32 	[%r70+-48], %f1704;
	ld.global.nc.u16 	%rs150, [%rd22+-22];
	// begin inline asm
	{  cvt.f32.f16 %f1705, %rs150;}

	// end inline asm
	st.shared.f32 	[%r70+-44], %f1705;
	ld.global.nc.u16 	%rs151, [%rd22+-20];
	// begin inline asm
	{  cvt.f32.f16 %f1706, %rs151;}

	// end inline asm
	st.shared.f32 	[%r70+-40], %f1706;
	ld.global.nc.u16 	%rs152, [%rd22+-18];
	// begin inline asm
	{  cvt.f32.f16 %f1707, %rs152;}

	// end inline asm
	st.shared.f32 	[%r70+-36], %f1707;
	ld.global.nc.u16 	%rs153, [%rd22+-16];
	// begin inline asm
	{  cvt.f32.f16 %f1708, %rs153;}

	// end inline asm
	st.shared.f32 	[%r70+-32], %f1708;
	ld.global.nc.u16 	%rs154, [%rd22+-14];
	// begin inline asm
	{  cvt.f32.f16 %f1709, %rs154;}

	// end inline asm
	st.shared.f32 	[%r70+-28], %f1709;
	ld.global.nc.u16 	%rs155, [%rd22+-12];
	// begin inline asm
	{  cvt.f32.f16 %f1710, %rs155;}

	// end inline asm
	st.shared.f32 	[%r70+-24], %f1710;
	ld.global.nc.u16 	%rs156, [%rd22+-10];
	// begin inline asm
	{  cvt.f32.f16 %f1711, %rs156;}

	// end inline asm
	st.shared.f32 	[%r70+-20], %f1711;
	ld.global.nc.u16 	%rs157, [%rd22+-8];
	// begin inline asm
	{  cvt.f32.f16 %f1712, %rs157;}

	// end inline asm
	st.shared.f32 	[%r70+-16], %f1712;
	ld.global.nc.u16 	%rs158, [%rd22+-6];
	// begin inline asm
	{  cvt.f32.f16 %f1713, %rs158;}

	// end inline asm
	st.shared.f32 	[%r70+-12], %f1713;
	ld.global.nc.u16 	%rs159, [%rd22+-4];
	// begin inline asm
	{  cvt.f32.f16 %f1714, %rs159;}

	// end inline asm
	st.shared.f32 	[%r70+-8], %f1714;
	ld.global.nc.u16 	%rs160, [%rd22+-2];
	// begin inline asm
	{  cvt.f32.f16 %f1715, %rs160;}

	// end inline asm
	st.shared.f32 	[%r70+-4], %f1715;
	ld.global.nc.u16 	%rs161, [%rd22];
	// begin inline asm
	{  cvt.f32.f16 %f1716, %rs161;}

	// end inline asm
	st.shared.f32 	[%r70], %f1716;
	ld.global.nc.u16 	%rs162, [%rd22+2];
	// begin inline asm
	{  cvt.f32.f16 %f1717, %rs162;}

	// end inline asm
	st.shared.f32 	[%r70+4], %f1717;
	ld.global.nc.u16 	%rs163, [%rd22+4];
	// begin inline asm
	{  cvt.f32.f16 %f1718, %rs163;}

	// end inline asm
	st.shared.f32 	[%r70+8], %f1718;
	ld.global.nc.u16 	%rs164, [%rd22+6];
	// begin inline asm
	{  cvt.f32.f16 %f1719, %rs164;}

	// end inline asm
	st.shared.f32 	[%r70+12], %f1719;
	ld.global.nc.u16 	%rs165, [%rd22+8];
	// begin inline asm
	{  cvt.f32.f16 %f1720, %rs165;}

	// end inline asm
	st.shared.f32 	[%r70+16], %f1720;
	ld.global.nc.u16 	%rs166, [%rd22+10];
	// begin inline asm
	{  cvt.f32.f16 %f1721, %rs166;}

	// end inline asm
	st.shared.f32 	[%r70+20], %f1721;
	ld.global.nc.u16 	%rs167, [%rd22+12];
	// begin inline asm
	{  cvt.f32.f16 %f1722, %rs167;}

	// end inline asm
	st.shared.f32 	[%r70+24], %f1722;
	ld.global.nc.u16 	%rs168, [%rd22+14];
	// begin inline asm
	{  cvt.f32.f16 %f1723, %rs168;}

	// end inline asm
	st.shared.f32 	[%r70+28], %f1723;
	ld.global.nc.u16 	%rs169, [%rd22+16];
	// begin inline asm
	{  cvt.f32.f16 %f1724, %rs169;}

	// end inline asm
	st.shared.f32 	[%r70+32], %f1724;
	ld.global.nc.u16 	%rs170, [%rd22+18];
	// begin inline asm
	{  cvt.f32.f16 %f1725, %rs170;}

	// end inline asm
	st.shared.f32 	[%r70+36], %f1725;
	ld.global.nc.u16 	%rs171, [%rd22+20];
	// begin inline asm
	{  cvt.f32.f16 %f1726, %rs171;}

	// end inline asm
	st.shared.f32 	[%r70+40], %f1726;
	ld.global.nc.u16 	%rs172, [%rd22+22];
	// begin inline asm
	{  cvt.f32.f16 %f1727, %rs172;}

	// end inline asm
	st.shared.f32 	[%r70+44], %f1727;
	ld.global.nc.u16 	%rs173, [%rd22+24];
	// begin inline asm
	{  cvt.f32.f16 %f1728, %rs173;}

	// end inline asm
	st.shared.f32 	[%r70+48], %f1728;
	ld.global.nc.u16 	%rs174, [%rd22+26];
	// begin inline asm
	{  cvt.f32.f16 %f1729, %rs174;}

	// end inline asm
	st.shared.f32 	[%r70+52], %f1729;
	ld.global.nc.u16 	%rs175, [%rd22+28];
	// begin inline asm
	{  cvt.f32.f16 %f1730, %rs175;}

	// end inline asm
	st.shared.f32 	[%r70+56], %f1730;
	ld.global.nc.u16 	%rs176, [%rd22+30];
	// begin inline asm
	{  cvt.f32.f16 %f1731, %rs176;}

	// end inline asm
	st.shared.f32 	[%r70+60], %f1731;
	ld.global.nc.u16 	%rs177, [%rd22+32];
	// begin inline asm
	{  cvt.f32.f16 %f1732, %rs177;}

	// end inline asm
	st.shared.f32 	[%r70+64], %f1732;
	ld.global.nc.u16 	%rs178, [%rd22+34];
	// begin inline asm
	{  cvt.f32.f16 %f1733, %rs178;}

	// end inline asm
	st.shared.f32 	[%r70+68], %f1733;
	ld.global.nc.u16 	%rs179, [%rd22+36];
	// begin inline asm
	{  cvt.f32.f16 %f1734, %rs179;}

	// end inline asm
	st.shared.f32 	[%r70+72], %f1734;
	ld.global.nc.u16 	%rs180, [%rd22+38];
	// begin inline asm
	{  cvt.f32.f16 %f1735, %rs180;}

	// end inline asm
	st.shared.f32 	[%r70+76], %f1735;
	ld.global.nc.u16 	%rs181, [%rd22+40];
	// begin inline asm
	{  cvt.f32.f16 %f1736, %rs181;}

	// end inline asm
	st.shared.f32 	[%r70+80], %f1736;
	ld.global.nc.u16 	%rs182, [%rd22+42];
	// begin inline asm
	{  cvt.f32.f16 %f1737, %rs182;}

	// end inline asm
	st.shared.f32 	[%r70+84], %f1737;
	ld.global.nc.u16 	%rs183, [%rd22+44];
	// begin inline asm
	{  cvt.f32.f16 %f1738, %rs183;}

	// end inline asm
	st.shared.f32 	[%r70+88], %f1738;
	ld.global.nc.u16 	%rs184, [%rd22+46];
	// begin inline asm
	{  cvt.f32.f16 %f1739, %rs184;}

	// end inline asm
	st.shared.f32 	[%r70+92], %f1739;
	ld.global.nc.u16 	%rs185, [%rd22+48];
	// begin inline asm
	{  cvt.f32.f16 %f1740, %rs185;}

	// end inline asm
	st.shared.f32 	[%r70+96], %f1740;
	ld.global.nc.u16 	%rs186, [%rd22+50];
	// begin inline asm
	{  cvt.f32.f16 %f1741, %rs186;}

	// end inline asm
	st.shared.f32 	[%r70+100], %f1741;
	ld.global.nc.u16 	%rs187, [%rd22+52];
	// begin inline asm
	{  cvt.f32.f16 %f1742, %rs187;}

	// end inline asm
	st.shared.f32 	[%r70+104], %f1742;
	ld.global.nc.u16 	%rs188, [%rd22+54];
	// begin inline asm
	{  cvt.f32.f16 %f1743, %rs188;}

	// end inline asm
	st.shared.f32 	[%r70+108], %f1743;
	ld.global.nc.u16 	%rs189, [%rd22+56];
	// begin inline asm
	{  cvt.f32.f16 %f1744, %rs189;}

	// end inline asm
	st.shared.f32 	[%r70+112], %f1744;
	ld.global.nc.u16 	%rs190, [%rd22+58];
	// begin inline asm
	{  cvt.f32.f16 %f1745, %rs190;}

	// end inline asm
	st.shared.f32 	[%r70+116], %f1745;
	ld.global.nc.u16 	%rs191, [%rd22+60];
	// begin inline asm
	{  cvt.f32.f16 %f1746, %rs191;}

	// end inline asm
	st.shared.f32 	[%r70+120], %f1746;
	ld.global.nc.u16 	%rs192, [%rd22+62];
	// begin inline asm
	{  cvt.f32.f16 %f1747, %rs192;}

	// end inline asm
	st.shared.f32 	[%r70+124], %f1747;
	add.s32 	%r134, %r134, %r122;
	add.s32 	%r133, %r133, 256;
	setp.ne.s32 	%p5, %r133, 2176;
	@%p5 bra 	$L__BB0_8;
	mov.b32 	%r135, 0;
$L__BB0_10:
	ld.param.u32 	%r116, [_Z20rmsnorm_matmul_fusedPK6__halfS1_S1_PS_iiif_param_5];
	add.s32 	%r72, %r135, %r16;
	mad.lo.s32 	%r73, %r72, %r116, %r1;
	mul.wide.s32 	%rd23, %r73, 2;
	add.s64 	%rd24, %rd2, %rd23;
	ld.global.nc.u16 	%rs193, [%rd24];
	// begin inline asm
	{  cvt.f32.f16 %f1748, %rs193;}

	// end inline asm
	shl.b32 	%r74, %r135, 8;
	add.s32 	%r75, %r132, %r74;
	st.shared.f32 	[%r75], %f1748;
	ld.global.nc.u16 	%rs194, [%rd24+2];
	// begin inline asm
	{  cvt.f32.f16 %f1749, %rs194;}

	// end inline asm
	st.shared.f32 	[%r75+4], %f1749;
	ld.global.nc.u16 	%rs195, [%rd24+4];
	// begin inline asm
	{  cvt.f32.f16 %f1750, %rs195;}

	// end inline asm
	st.shared.f32 	[%r75+8], %f1750;
	ld.global.nc.u16 	%rs196, [%rd24+6];
	// begin inline asm
	{  cvt.f32.f16 %f1751, %rs196;}

	// end inline asm
	st.shared.f32 	[%r75+12], %f1751;
	ld.global.nc.u16 	%rs197, [%rd24+8];
	// begin inline asm
	{  cvt.f32.f16 %f1752, %rs197;}

	// end inline asm
	st.shared.f32 	[%r75+16], %f1752;
	ld.global.nc.u16 	%rs198, [%rd24+10];
	// begin inline asm
	{  cvt.f32.f16 %f1753, %rs198;}

	// end inline asm
	st.shared.f32 	[%r75+20], %f1753;
	ld.global.nc.u16 	%rs199, [%rd24+12];
	// begin inline asm
	{  cvt.f32.f16 %f1754, %rs199;}

	// end inline asm
	st.shared.f32 	[%r75+24], %f1754;
	ld.global.nc.u16 	%rs200, [%rd24+14];
	// begin inline asm
	{  cvt.f32.f16 %f1755, %rs200;}

	// end inline asm
	st.shared.f32 	[%r75+28], %f1755;
	ld.global.nc.u16 	%rs201, [%rd24+16];
	// begin inline asm
	{  cvt.f32.f16 %f1756, %rs201;}

	// end inline asm
	st.shared.f32 	[%r75+32], %f1756;
	ld.global.nc.u16 	%rs202, [%rd24+18];
	// begin inline asm
	{  cvt.f32.f16 %f1757, %rs202;}

	// end inline asm
	st.shared.f32 	[%r75+36], %f1757;
	ld.global.nc.u16 	%rs203, [%rd24+20];
	// begin inline asm
	{  cvt.f32.f16 %f1758, %rs203;}

	// end inline asm
	st.shared.f32 	[%r75+40], %f1758;
	ld.global.nc.u16 	%rs204, [%rd24+22];
	// begin inline asm
	{  cvt.f32.f16 %f1759, %rs204;}

	// end inline asm
	st.shared.f32 	[%r75+44], %f1759;
	ld.global.nc.u16 	%rs205, [%rd24+24];
	// begin inline asm
	{  cvt.f32.f16 %f1760, %rs205;}

	// end inline asm
	st.shared.f32 	[%r75+48], %f1760;
	ld.global.nc.u16 	%rs206, [%rd24+26];
	// begin inline asm
	{  cvt.f32.f16 %f1761, %rs206;}

	// end inline asm
	st.shared.f32 	[%r75+52], %f1761;
	ld.global.nc.u16 	%rs207, [%rd24+28];
	// begin inline asm
	{  cvt.f32.f16 %f1762, %rs207;}

	// end inline asm
	st.shared.f32 	[%r75+56], %f1762;
	ld.global.nc.u16 	%rs208, [%rd24+30];
	// begin inline asm
	{  cvt.f32.f16 %f1763, %rs208;}

	// end inline asm
	st.shared.f32 	[%r75+60], %f1763;
	ld.global.nc.u16 	%rs209, [%rd24+32];
	// begin inline asm
	{  cvt.f32.f16 %f1764, %rs209;}

	// end inline asm
	st.shared.f32 	[%r75+64], %f1764;
	ld.global.nc.u16 	%rs210, [%rd24+34];
	// begin inline asm
	{  cvt.f32.f16 %f1765, %rs210;}

	// end inline asm
	st.shared.f32 	[%r75+68], %f1765;
	ld.global.nc.u16 	%rs211, [%rd24+36];
	// begin inline asm
	{  cvt.f32.f16 %f1766, %rs211;}

	// end inline asm
	st.shared.f32 	[%r75+72], %f1766;
	ld.global.nc.u16 	%rs212, [%rd24+38];
	// begin inline asm
	{  cvt.f32.f16 %f1767, %rs212;}

	// end inline asm
	st.shared.f32 	[%r75+76], %f1767;
	ld.global.nc.u16 	%rs213, [%rd24+40];
	// begin inline asm
	{  cvt.f32.f16 %f1768, %rs213;}

	// end inline asm
	st.shared.f32 	[%r75+80], %f1768;
	ld.global.nc.u16 	%rs214, [%rd24+42];
	// begin inline asm
	{  cvt.f32.f16 %f1769, %rs214;}

	// end inline asm
	st.shared.f32 	[%r75+84], %f1769;
	ld.global.nc.u16 	%rs215, [%rd24+44];
	// begin inline asm
	{  cvt.f32.f16 %f1770, %rs215;}

	// end inline asm
	st.shared.f32 	[%r75+88], %f1770;
	ld.global.nc.u16 	%rs216, [%rd24+46];
	// begin inline asm
	{  cvt.f32.f16 %f1771, %rs216;}

	// end inline asm
	st.shared.f32 	[%r75+92], %f1771;
	ld.global.nc.u16 	%rs217, [%rd24+48];
	// begin inline asm
	{  cvt.f32.f16 %f1772, %rs217;}

	// end inline asm
	st.shared.f32 	[%r75+96], %f1772;
	ld.global.nc.u16 	%rs218, [%rd24+50];
	// begin inline asm
	{  cvt.f32.f16 %f1773, %rs218;}

	// end inline asm
	st.shared.f32 	[%r75+100], %f1773;
	ld.global.nc.u16 	%rs219, [%rd24+52];
	// begin inline asm
	{  cvt.f32.f16 %f1774, %rs219;}

	// end inline asm
	st.shared.f32 	[%r75+104], %f1774;
	ld.global.nc.u16 	%rs220, [%rd24+54];
	// begin inline asm
	{  cvt.f32.f16 %f1775, %rs220;}

	// end inline asm
	st.shared.f32 	[%r75+108], %f1775;
	ld.global.nc.u16 	%rs221, [%rd24+56];
	// begin inline asm
	{  cvt.f32.f16 %f1776, %rs221;}

	// end inline asm
	st.shared.f32 	[%r75+112], %f1776;
	ld.global.nc.u16 	%rs222, [%rd24+58];
	// begin inline asm
	{  cvt.f32.f16 %f1777, %rs222;}

	// end inline asm
	st.shared.f32 	[%r75+116], %f1777;
	ld.global.nc.u16 	%rs223, [%rd24+60];
	// begin inline asm
	{  cvt.f32.f16 %f1778, %rs223;}

	// end inline asm
	st.shared.f32 	[%r75+120], %f1778;
	ld.global.nc.u16 	%rs224, [%rd24+62];
	// begin inline asm
	{  cvt.f32.f16 %f1779, %rs224;}

	// end inline asm
	st.shared.f32 	[%r75+124], %f1779;
	ld.global.nc.u16 	%rs225, [%rd24+64];
	// begin inline asm
	{  cvt.f32.f16 %f1780, %rs225;}

	// end inline asm
	st.shared.f32 	[%r75+128], %f1780;
	ld.global.nc.u16 	%rs226, [%rd24+66];
	// begin inline asm
	{  cvt.f32.f16 %f1781, %rs226;}

	// end inline asm
	st.shared.f32 	[%r75+132], %f1781;
	ld.global.nc.u16 	%rs227, [%rd24+68];
	// begin inline asm
	{  cvt.f32.f16 %f1782, %rs227;}

	// end inline asm
	st.shared.f32 	[%r75+136], %f1782;
	ld.global.nc.u16 	%rs228, [%rd24+70];
	// begin inline asm
	{  cvt.f32.f16 %f1783, %rs228;}

	// end inline asm
	st.shared.f32 	[%r75+140], %f1783;
	ld.global.nc.u16 	%rs229, [%rd24+72];
	// begin inline asm
	{  cvt.f32.f16 %f1784, %rs229;}

	// end inline asm
	st.shared.f32 	[%r75+144], %f1784;
	ld.global.nc.u16 	%rs230, [%rd24+74];
	// begin inline asm
	{  cvt.f32.f16 %f1785, %rs230;}

	// end inline asm
	st.shared.f32 	[%r75+148], %f1785;
	ld.global.nc.u16 	%rs231, [%rd24+76];
	// begin inline asm
	{  cvt.f32.f16 %f1786, %rs231;}

	// end inline asm
	st.shared.f32 	[%r75+152], %f1786;
	ld.global.nc.u16 	%rs232, [%rd24+78];
	// begin inline asm
	{  cvt.f32.f16 %f1787, %rs232;}

	// end inline asm
	st.shared.f32 	[%r75+156], %f1787;
	ld.global.nc.u16 	%rs233, [%rd24+80];
	// begin inline asm
	{  cvt.f32.f16 %f1788, %rs233;}

	// end inline asm
	st.shared.f32 	[%r75+160], %f1788;
	ld.global.nc.u16 	%rs234, [%rd24+82];
	// begin inline asm
	{  cvt.f32.f16 %f1789, %rs234;}

	// end inline asm
	st.shared.f32 	[%r75+164], %f1789;
	ld.global.nc.u16 	%rs235, [%rd24+84];
	// begin inline asm
	{  cvt.f32.f16 %f1790, %rs235;}

	// end inline asm
	st.shared.f32 	[%r75+168], %f1790;
	ld.global.nc.u16 	%rs236, [%rd24+86];
	// begin inline asm
	{  cvt.f32.f16 %f1791, %rs236;}

	// end inline asm
	st.shared.f32 	[%r75+172], %f1791;
	ld.global.nc.u16 	%rs237, [%rd24+88];
	// begin inline asm
	{  cvt.f32.f16 %f1792, %rs237;}

	// end inline asm
	st.shared.f32 	[%r75+176], %f1792;
	ld.global.nc.u16 	%rs238, [%rd24+90];
	// begin inline asm
	{  cvt.f32.f16 %f1793, %rs238;}

	// end inline asm
	st.shared.f32 	[%r75+180], %f1793;
	ld.global.nc.u16 	%rs239, [%rd24+92];
	// begin inline asm
	{  cvt.f32.f16 %f1794, %rs239;}

	// end inline asm
	st.shared.f32 	[%r75+184], %f1794;
	ld.global.nc.u16 	%rs240, [%rd24+94];
	// begin inline asm
	{  cvt.f32.f16 %f1795, %rs240;}

	// end inline asm
	st.shared.f32 	[%r75+188], %f1795;
	ld.global.nc.u16 	%rs241, [%rd24+96];
	// begin inline asm
	{  cvt.f32.f16 %f1796, %rs241;}

	// end inline asm
	st.shared.f32 	[%r75+192], %f1796;
	ld.global.nc.u16 	%rs242, [%rd24+98];
	// begin inline asm
	{  cvt.f32.f16 %f1797, %rs242;}

	// end inline asm
	st.shared.f32 	[%r75+196], %f1797;
	ld.global.nc.u16 	%rs243, [%rd24+100];
	// begin inline asm
	{  cvt.f32.f16 %f1798, %rs243;}

	// end inline asm
	st.shared.f32 	[%r75+200], %f1798;
	ld.global.nc.u16 	%rs244, [%rd24+102];
	// begin inline asm
	{  cvt.f32.f16 %f1799, %rs244;}

	// end inline asm
	st.shared.f32 	[%r75+204], %f1799;
	ld.global.nc.u16 	%rs245, [%rd24+104];
	// begin inline asm
	{  cvt.f32.f16 %f1800, %rs245;}

	// end inline asm
	st.shared.f32 	[%r75+208], %f1800;
	ld.global.nc.u16 	%rs246, [%rd24+106];
	// begin inline asm
	{  cvt.f32.f16 %f1801, %rs246;}

	// end inline asm
	st.shared.f32 	[%r75+212], %f1801;
	ld.global.nc.u16 	%rs247, [%rd24+108];
	// begin inline asm
	{  cvt.f32.f16 %f1802, %rs247;}

	// end inline asm
	st.shared.f32 	[%r75+216], %f1802;
	ld.global.nc.u16 	%rs248, [%rd24+110];
	// begin inline asm
	{  cvt.f32.f16 %f1803, %rs248;}

	// end inline asm
	st.shared.f32 	[%r75+220], %f1803;
	ld.global.nc.u16 	%rs249, [%rd24+112];
	// begin inline asm
	{  cvt.f32.f16 %f1804, %rs249;}

	// end inline asm
	st.shared.f32 	[%r75+224], %f1804;
	ld.global.nc.u16 	%rs250, [%rd24+114];
	// begin inline asm
	{  cvt.f32.f16 %f1805, %rs250;}

	// end inline asm
	st.shared.f32 	[%r75+228], %f1805;
	ld.global.nc.u16 	%rs251, [%rd24+116];
	// begin inline asm
	{  cvt.f32.f16 %f1806, %rs251;}

	// end inline asm
	st.shared.f32 	[%r75+232], %f1806;
	ld.global.nc.u16 	%rs252, [%rd24+118];
	// begin inline asm
	{  cvt.f32.f16 %f1807, %rs252;}

	// end inline asm
	st.shared.f32 	[%r75+236], %f1807;
	ld.global.nc.u16 	%rs253, [%rd24+120];
	// begin inline asm
	{  cvt.f32.f16 %f1808, %rs253;}

	// end inline asm
	st.shared.f32 	[%r75+240], %f1808;
	ld.global.nc.u16 	%rs254, [%rd24+122];
	// begin inline asm
	{  cvt.f32.f16 %f1809, %rs254;}

	// end inline asm
	st.shared.f32 	[%r75+244], %f1809;
	ld.global.nc.u16 	%rs255, [%rd24+124];
	// begin inline asm
	{  cvt.f32.f16 %f1810, %rs255;}

	// end inline asm
	st.shared.f32 	[%r75+248], %f1810;
	ld.global.nc.u16 	%rs256, [%rd24+126];
	// begin inline asm
	{  cvt.f32.f16 %f1811, %rs256;}

	// end inline asm
	st.shared.f32 	[%r75+252], %f1811;
	add.s32 	%r135, %r135, 1;
	setp.ne.s32 	%p6, %r135, 64;
	@%p6 bra 	$L__BB0_10;
$L__BB0_11:
	mov.b32 	%r136, 0;
$L__BB0_12:
	shl.b32 	%r77, %r136, 8;
	add.s32 	%r78, %r11, %r77;
	ld.shared.f32 	%f1812, [%r78];
	fma.rn.f32 	%f1813, %f1812, %f1812, 0f00000000;
	ld.shared.f32 	%f1814, [%r78+4];
	fma.rn.f32 	%f1815, %f1814, %f1814, %f1813;
	ld.shared.f32 	%f1816, [%r78+8];
	fma.rn.f32 	%f1817, %f1816, %f1816, %f1815;
	ld.shared.f32 	%f1818, [%r78+12];
	fma.rn.f32 	%f1819, %f1818, %f1818, %f1817;
	ld.shared.f32 	%f1820, [%r78+16];
	fma.rn.f32 	%f1821, %f1820, %f1820, %f1819;
	ld.shared.f32 	%f1822, [%r78+20];
	fma.rn.f32 	%f1823, %f1822, %f1822, %f1821;
	ld.shared.f32 	%f1824, [%r78+24];
	fma.rn.f32 	%f1825, %f1824, %f1824, %f1823;
	ld.shared.f32 	%f1826, [%r78+28];
	fma.rn.f32 	%f1827, %f1826, %f1826, %f1825;
	ld.shared.f32 	%f1828, [%r78+32];
	fma.rn.f32 	%f1829, %f1828, %f1828, %f1827;
	ld.shared.f32 	%f1830, [%r78+36];
	fma.rn.f32 	%f1831, %f1830, %f1830, %f1829;
	ld.shared.f32 	%f1832, [%r78+40];
	fma.rn.f32 	%f1833, %f1832, %f1832, %f1831;
	ld.shared.f32 	%f1834, [%r78+44];
	fma.rn.f32 	%f1835, %f1834, %f1834, %f1833;
	ld.shared.f32 	%f1836, [%r78+48];
	fma.rn.f32 	%f1837, %f1836, %f1836, %f1835;
	ld.shared.f32 	%f1838, [%r78+52];
	fma.rn.f32 	%f1839, %f1838, %f1838, %f1837;
	ld.shared.f32 	%f1840, [%r78+56];
	fma.rn.f32 	%f1841, %f1840, %f1840, %f1839;
	ld.shared.f32 	%f1842, [%r78+60];
	fma.rn.f32 	%f1843, %f1842, %f1842, %f1841;
	ld.shared.f32 	%f1844, [%r78+64];
	fma.rn.f32 	%f1845, %f1844, %f1844, %f1843;
	ld.shared.f32 	%f1846, [%r78+68];
	fma.rn.f32 	%f1847, %f1846, %f1846, %f1845;
	ld.shared.f32 	%f1848, [%r78+72];
	fma.rn.f32 	%f1849, %f1848, %f1848, %f1847;
	ld.shared.f32 	%f1850, [%r78+76];
	fma.rn.f32 	%f1851, %f1850, %f1850, %f1849;
	ld.shared.f32 	%f1852, [%r78+80];
	fma.rn.f32 	%f1853, %f1852, %f1852, %f1851;
	ld.shared.f32 	%f1854, [%r78+84];
	fma.rn.f32 	%f1855, %f1854, %f1854, %f1853;
	ld.shared.f32 	%f1856, [%r78+88];
	fma.rn.f32 	%f1857, %f1856, %f1856, %f1855;
	ld.shared.f32 	%f1858, [%r78+92];
	fma.rn.f32 	%f1859, %f1858, %f1858, %f1857;
	ld.shared.f32 	%f1860, [%r78+96];
	fma.rn.f32 	%f1861, %f1860, %f1860, %f1859;
	ld.shared.f32 	%f1862, [%r78+100];
	fma.rn.f32 	%f1863, %f1862, %f1862, %f1861;
	ld.shared.f32 	%f1864, [%r78+104];
	fma.rn.f32 	%f1865, %f1864, %f1864, %f1863;
	ld.shared.f32 	%f1866, [%r78+108];
	fma.rn.f32 	%f1867, %f1866, %f1866, %f1865;
	ld.shared.f32 	%f1868, [%r78+112];
	fma.rn.f32 	%f1869, %f1868, %f1868, %f1867;
	ld.shared.f32 	%f1870, [%r78+116];
	fma.rn.f32 	%f1871, %f1870, %f1870, %f1869;
	ld.shared.f32 	%f1872, [%r78+120];
	fma.rn.f32 	%f1873, %f1872, %f1872, %f1871;
	ld.shared.f32 	%f1874, [%r78+124];
	fma.rn.f32 	%f1875, %f1874, %f1874, %f1873;
	ld.shared.f32 	%f1876, [%r78+128];
	fma.rn.f32 	%f1877, %f1876, %f1876, %f1875;
	ld.shared.f32 	%f1878, [%r78+132];
	fma.rn.f32 	%f1879, %f1878, %f1878, %f1877;
	ld.shared.f32 	%f1880, [%r78+136];
	fma.rn.f32 	%f1881, %f1880, %f1880, %f1879;
	ld.shared.f32 	%f1882, [%r78+140];
	fma.rn.f32 	%f1883, %f1882, %f1882, %f1881;
	ld.shared.f32 	%f1884, [%r78+144];
	fma.rn.f32 	%f1885, %f1884, %f1884, %f1883;
	ld.shared.f32 	%f1886, [%r78+148];
	fma.rn.f32 	%f1887, %f1886, %f1886, %f1885;
	ld.shared.f32 	%f1888, [%r78+152];
	fma.rn.f32 	%f1889, %f1888, %f1888, %f1887;
	ld.shared.f32 	%f1890, [%r78+156];
	fma.rn.f32 	%f1891, %f1890, %f1890, %f1889;
	ld.shared.f32 	%f1892, [%r78+160];
	fma.rn.f32 	%f1893, %f1892, %f1892, %f1891;
	ld.shared.f32 	%f1894, [%r78+164];
	fma.rn.f32 	%f1895, %f1894, %f1894, %f1893;
	ld.shared.f32 	%f1896, [%r78+168];
	fma.rn.f32 	%f1897, %f1896, %f1896, %f1895;
	ld.shared.f32 	%f1898, [%r78+172];
	fma.rn.f32 	%f1899, %f1898, %f1898, %f1897;
	ld.shared.f32 	%f1900, [%r78+176];
	fma.rn.f32 	%f1901, %f1900, %f1900, %f1899;
	ld.shared.f32 	%f1902, [%r78+180];
	fma.rn.f32 	%f1903, %f1902, %f1902, %f1901;
	ld.shared.f32 	%f1904, [%r78+184];
	fma.rn.f32 	%f1905, %f1904, %f1904, %f1903;
	ld.shared.f32 	%f1906, [%r78+188];
	fma.rn.f32 	%f1907, %f1906, %f1906, %f1905;
	ld.shared.f32 	%f1908, [%r78+192];
	fma.rn.f32 	%f1909, %f1908, %f1908, %f1907;
	ld.shared.f32 	%f1910, [%r78+196];
	fma.rn.f32 	%f1911, %f1910, %f1910, %f1909;
	ld.shared.f32 	%f1912, [%r78+200];
	fma.rn.f32 	%f1913, %f1912, %f1912, %f1911;
	ld.shared.f32 	%f1914, [%r78+204];
	fma.rn.f32 	%f1915, %f1914, %f1914, %f1913;
	ld.shared.f32 	%f1916, [%r78+208];
	fma.rn.f32 	%f1917, %f1916, %f1916, %f1915;
	ld.shared.f32 	%f1918, [%r78+212];
	fma.rn.f32 	%f1919, %f1918, %f1918, %f1917;
	ld.shared.f32 	%f1920, [%r78+216];
	fma.rn.f32 	%f1921, %f1920, %f1920, %f1919;
	ld.shared.f32 	%f1922, [%r78+220];
	fma.rn.f32 	%f1923, %f1922, %f1922, %f1921;
	ld.shared.f32 	%f1924, [%r78+224];
	fma.rn.f32 	%f1925, %f1924, %f1924, %f1923;
	ld.shared.f32 	%f1926, [%r78+228];
	fma.rn.f32 	%f1927, %f1926, %f1926, %f1925;
	ld.shared.f32 	%f1928, [%r78+232];
	fma.rn.f32 	%f1929, %f1928, %f1928, %f1927;
	ld.shared.f32 	%f1930, [%r78+236];
	fma.rn.f32 	%f1931, %f1930, %f1930, %f1929;
	ld.shared.f32 	%f1932, [%r78+240];
	fma.rn.f32 	%f1933, %f1932, %f1932, %f1931;
	ld.shared.f32 	%f1934, [%r78+244];
	fma.rn.f32 	%f1935, %f1934, %f1934, %f1933;
	ld.shared.f32 	%f1936, [%r78+248];
	fma.rn.f32 	%f1937, %f1936, %f1936, %f1935;
	ld.shared.f32 	%f1938, [%r78+252];
	fma.rn.f32 	%f1939, %f1938, %f1938, %f1937;
	mul.wide.u32 	%rd25, %r136, 4;
	add.s64 	%rd26, %rd4, %rd25;
	ld.local.f32 	%f1940, [%rd26];
	add.f32 	%f1941, %f1939, %f1940;
	st.local.f32 	[%rd26], %f1941;
	add.s32 	%r136, %r136, 1;
	setp.ne.s32 	%p7, %r136, 8;
	@%p7 bra 	$L__BB0_12;
	mov.b32 	%r137, 0;
$L__BB0_14:
	shl.b32 	%r27, %r137, 6;
	mov.b32 	%r138, 0;
$L__BB0_15:
	add.s32 	%r81, %r138, %r128;
	mul.wide.u32 	%rd27, %r81, 2;
	add.s64 	%rd28, %rd6, %rd27;
	ld.global.nc.u16 	%rs257, [%rd28];
	// begin inline asm
	{  cvt.f32.f16 %f1942, %rs257;}

	// end inline asm
	add.s32 	%r82, %r27, %r138;
	shl.b32 	%r83, %r82, 2;
	add.s32 	%r84, %r11, %r83;
	ld.shared.f32 	%f1958, [%r84];
	mul.f32 	%f1959, %f1942, %f1958;
	st.shared.f32 	[%r84], %f1959;
	ld.global.nc.u16 	%rs258, [%rd28+2];
	// begin inline asm
	{  cvt.f32.f16 %f1943, %rs258;}

	// end inline asm
	ld.shared.f32 	%f1960, [%r84+4];
	mul.f32 	%f1961, %f1943, %f1960;
	st.shared.f32 	[%r84+4], %f1961;
	ld.global.nc.u16 	%rs259, [%rd28+4];
	// begin inline asm
	{  cvt.f32.f16 %f1944, %rs259;}

	// end inline asm
	ld.shared.f32 	%f1962, [%r84+8];
	mul.f32 	%f1963, %f1944, %f1962;
	st.shared.f32 	[%r84+8], %f1963;
	ld.global.nc.u16 	%rs260, [%rd28+6];
	// begin inline asm
	{  cvt.f32.f16 %f1945, %rs260;}

	// end inline asm
	ld.shared.f32 	%f1964, [%r84+12];
	mul.f32 	%f1965, %f1945, %f1964;
	st.shared.f32 	[%r84+12], %f1965;
	ld.global.nc.u16 	%rs261, [%rd28+8];
	// begin inline asm
	{  cvt.f32.f16 %f1946, %rs261;}

	// end inline asm
	ld.shared.f32 	%f1966, [%r84+16];
	mul.f32 	%f1967, %f1946, %f1966;
	st.shared.f32 	[%r84+16], %f1967;
	ld.global.nc.u16 	%rs262, [%rd28+10];
	// begin inline asm
	{  cvt.f32.f16 %f1947, %rs262;}

	// end inline asm
	ld.shared.f32 	%f1968, [%r84+20];
	mul.f32 	%f1969, %f1947, %f1968;
	st.shared.f32 	[%r84+20], %f1969;
	ld.global.nc.u16 	%rs263, [%rd28+12];
	// begin inline asm
	{  cvt.f32.f16 %f1948, %rs263;}

	// end inline asm
	ld.shared.f32 	%f1970, [%r84+24];
	mul.f32 	%f1971, %f1948, %f1970;
	st.shared.f32 	[%r84+24], %f1971;
	ld.global.nc.u16 	%rs264, [%rd28+14];
	// begin inline asm
	{  cvt.f32.f16 %f1949, %rs264;}

	// end inline asm
	ld.shared.f32 	%f1972, [%r84+28];
	mul.f32 	%f1973, %f1949, %f1972;
	st.shared.f32 	[%r84+28], %f1973;
	ld.global.nc.u16 	%rs265, [%rd28+16];
	// begin inline asm
	{  cvt.f32.f16 %f1950, %rs265;}

	// end inline asm
	ld.shared.f32 	%f1974, [%r84+32];
	mul.f32 	%f1975, %f1950, %f1974;
	st.shared.f32 	[%r84+32], %f1975;
	ld.global.nc.u16 	%rs266, [%rd28+18];
	// begin inline asm
	{  cvt.f32.f16 %f1951, %rs266;}

	// end inline asm
	ld.shared.f32 	%f1976, [%r84+36];
	mul.f32 	%f1977, %f1951, %f1976;
	st.shared.f32 	[%r84+36], %f1977;
	ld.global.nc.u16 	%rs267, [%rd28+20];
	// begin inline asm
	{  cvt.f32.f16 %f1952, %rs267;}

	// end inline asm
	ld.shared.f32 	%f1978, [%r84+40];
	mul.f32 	%f1979, %f1952, %f1978;
	st.shared.f32 	[%r84+40], %f1979;
	ld.global.nc.u16 	%rs268, [%rd28+22];
	// begin inline asm
	{  cvt.f32.f16 %f1953, %rs268;}

	// end inline asm
	ld.shared.f32 	%f1980, [%r84+44];
	mul.f32 	%f1981, %f1953, %f1980;
	st.shared.f32 	[%r84+44], %f1981;
	ld.global.nc.u16 	%rs269, [%rd28+24];
	// begin inline asm
	{  cvt.f32.f16 %f1954, %rs269;}

	// end inline asm
	ld.shared.f32 	%f1982, [%r84+48];
	mul.f32 	%f1983, %f1954, %f1982;
	st.shared.f32 	[%r84+48], %f1983;
	ld.global.nc.u16 	%rs270, [%rd28+26];
	// begin inline asm
	{  cvt.f32.f16 %f1955, %rs270;}

	// end inline asm
	ld.shared.f32 	%f1984, [%r84+52];
	mul.f32 	%f1985, %f1955, %f1984;
	st.shared.f32 	[%r84+52], %f1985;
	ld.global.nc.u16 	%rs271, [%rd28+28];
	// begin inline asm
	{  cvt.f32.f16 %f1956, %rs271;}

	// end inline asm
	ld.shared.f32 	%f1986, [%r84+56];
	mul.f32 	%f1987, %f1956, %f1986;
	st.shared.f32 	[%r84+56], %f1987;
	ld.global.nc.u16 	%rs272, [%rd28+30];
	// begin inline asm
	{  cvt.f32.f16 %f1957, %rs272;}

	// end inline asm
	ld.shared.f32 	%f1988, [%r84+60];
	mul.f32 	%f1989, %f1957, %f1988;
	st.shared.f32 	[%r84+60], %f1989;
	add.s32 	%r138, %r138, 16;
	setp.ne.s32 	%p8, %r138, 64;
	@%p8 bra 	$L__BB0_15;
	add.s32 	%r137, %r137, 1;
	setp.ne.s32 	%p9, %r137, 8;
	@%p9 bra 	$L__BB0_14;
	ld.shared.f32 	%f521, [%r11];
	ld.shared.f32 	%f522, [%r11+4];
	ld.shared.f32 	%f523, [%r11+8];
	ld.shared.f32 	%f524, [%r11+12];
	ld.shared.f32 	%f525, [%r11+16];
	ld.shared.f32 	%f526, [%r11+20];
	ld.shared.f32 	%f527, [%r11+24];
	ld.shared.f32 	%f528, [%r11+28];
	ld.shared.f32 	%f529, [%r11+32];
	ld.shared.f32 	%f530, [%r11+36];
	ld.shared.f32 	%f531, [%r11+40];
	ld.shared.f32 	%f532, [%r11+44];
	ld.shared.f32 	%f533, [%r11+48];
	ld.shared.f32 	%f534, [%r11+52];
	ld.shared.f32 	%f535, [%r11+56];
	ld.shared.f32 	%f536, [%r11+60];
	ld.shared.f32 	%f537, [%r11+64];
	ld.shared.f32 	%f538, [%r11+68];
	ld.shared.f32 	%f539, [%r11+72];
	ld.shared.f32 	%f540, [%r11+76];
	ld.shared.f32 	%f541, [%r11+80];
	ld.shared.f32 	%f542, [%r11+84];
	ld.shared.f32 	%f543, [%r11+88];
	ld.shared.f32 	%f544, [%r11+92];
	ld.shared.f32 	%f545, [%r11+96];
	ld.shared.f32 	%f546, [%r11+100];
	ld.shared.f32 	%f547, [%r11+104];
	ld.shared.f32 	%f548, [%r11+108];
	ld.shared.f32 	%f549, [%r11+112];
	ld.shared.f32 	%f550, [%r11+116];
	ld.shared.f32 	%f551, [%r11+120];
	ld.shared.f32 	%f552, [%r11+124];
	ld.shared.f32 	%f553, [%r11+128];
	ld.shared.f32 	%f554, [%r11+132];
	ld.shared.f32 	%f555, [%r11+136];
	ld.shared.f32 	%f556, [%r11+140];
	ld.shared.f32 	%f557, [%r11+144];
	ld.shared.f32 	%f558, [%r11+148];
	ld.shared.f32 	%f559, [%r11+152];
	ld.shared.f32 	%f560, [%r11+156];
	ld.shared.f32 	%f561, [%r11+160];
	ld.shared.f32 	%f562, [%r11+164];
	ld.shared.f32 	%f563, [%r11+168];
	ld.shared.f32 	%f564, [%r11+172];
	ld.shared.f32 	%f565, [%r11+176];
	ld.shared.f32 	%f566, [%r11+180];
	ld.shared.f32 	%f567, [%r11+184];
	ld.shared.f32 	%f568, [%r11+188];
	ld.shared.f32 	%f569, [%r11+192];
	ld.shared.f32 	%f570, [%r11+196];
	ld.shared.f32 	%f571, [%r11+200];
	ld.shared.f32 	%f572, [%r11+204];
	ld.shared.f32 	%f573, [%r11+208];
	ld.shared.f32 	%f574, [%r11+212];
	ld.shared.f32 	%f575, [%r11+216];
	ld.shared.f32 	%f576, [%r11+220];
	ld.shared.f32 	%f577, [%r11+224];
	ld.shared.f32 	%f578, [%r11+228];
	ld.shared.f32 	%f579, [%r11+232];
	ld.shared.f32 	%f580, [%r11+236];
	ld.shared.f32 	%f581, [%r11+240];
	ld.shared.f32 	%f582, [%r11+244];
	ld.shared.f32 	%f583, [%r11+248];
	ld.shared.f32 	%f584, [%r11+252];
	mov.b32 	%r139, 0;
$L__BB0_18:
	shl.b32 	%r86, %r139, 2;
	add.s32 	%r87, %r12, %r86;
	ld.shared.f32 	%f1990, [%r87];
	fma.rn.f32 	%f1991, %f521, %f1990, 0f00000000;
	ld.shared.f32 	%f1992, [%r87+256];
	fma.rn.f32 	%f1993, %f522, %f1992, %f1991;
	ld.shared.f32 	%f1994, [%r87+512];
	fma.rn.f32 	%f1995, %f523, %f1994, %f1993;
	ld.shared.f32 	%f1996, [%r87+768];
	fma.rn.f32 	%f1997, %f524, %f1996, %f1995;
	ld.shared.f32 	%f1998, [%r87+1024];
	fma.rn.f32 	%f1999, %f525, %f1998, %f1997;
	ld.shared.f32 	%f2000, [%r87+1280];
	fma.rn.f32 	%f2001, %f526, %f2000, %f1999;
	ld.shared.f32 	%f2002, [%r87+1536];
	fma.rn.f32 	%f2003, %f527, %f2002, %f2001;
	ld.shared.f32 	%f2004, [%r87+1792];
	fma.rn.f32 	%f2005, %f528, %f2004, %f2003;
	ld.shared.f32 	%f2006, [%r87+2048];
	fma.rn.f32 	%f2007, %f529, %f2006, %f2005;
	ld.shared.f32 	%f2008, [%r87+2304];
	fma.rn.f32 	%f2009, %f530, %f2008, %f2007;
	ld.shared.f32 	%f2010, [%r87+2560];
	fma.rn.f32 	%f2011, %f531, %f2010, %f2009;
	ld.shared.f32 	%f2012, [%r87+2816];
	fma.rn.f32 	%f2013, %f532, %f2012, %f2011;
	ld.shared.f32 	%f2014, [%r87+3072];
	fma.rn.f32 	%f2015, %f533, %f2014, %f2013;
	ld.shared.f32 	%f2016, [%r87+3328];
	fma.rn.f32 	%f2017, %f534, %f2016, %f2015;
	ld.shared.f32 	%f2018, [%r87+3584];
	fma.rn.f32 	%f2019, %f535, %f2018, %f2017;
	ld.shared.f32 	%f2020, [%r87+3840];
	fma.rn.f32 	%f2021, %f536, %f2020, %f2019;
	ld.shared.f32 	%f2022, [%r87+4096];
	fma.rn.f32 	%f2023, %f537, %f2022, %f2021;
	ld.shared.f32 	%f2024, [%r87+4352];
	fma.rn.f32 	%f2025, %f538, %f2024, %f2023;
	ld.shared.f32 	%f2026, [%r87+4608];
	fma.rn.f32 	%f2027, %f539, %f2026, %f2025;
	ld.shared.f32 	%f2028, [%r87+4864];
	fma.rn.f32 	%f2029, %f540, %f2028, %f2027;
	ld.shared.f32 	%f2030, [%r87+5120];
	fma.rn.f32 	%f2031, %f541, %f2030, %f2029;
	ld.shared.f32 	%f2032, [%r87+5376];
	fma.rn.f32 	%f2033, %f542, %f2032, %f2031;
	ld.shared.f32 	%f2034, [%r87+5632];
	fma.rn.f32 	%f2035, %f543, %f2034, %f2033;
	ld.shared.f32 	%f2036, [%r87+5888];
	fma.rn.f32 	%f2037, %f544, %f2036, %f2035;
	ld.shared.f32 	%f2038, [%r87+6144];
	fma.rn.f32 	%f2039, %f545, %f2038, %f2037;
	ld.shared.f32 	%f2040, [%r87+6400];
	fma.rn.f32 	%f2041, %f546, %f2040, %f2039;
	ld.shared.f32 	%f2042, [%r87+6656];
	fma.rn.f32 	%f2043, %f547, %f2042, %f2041;
	ld.shared.f32 	%f2044, [%r87+6912];
	fma.rn.f32 	%f2045, %f548, %f2044, %f2043;
	ld.shared.f32 	%f2046, [%r87+7168];
	fma.rn.f32 	%f2047, %f549, %f2046, %f2045;
	ld.shared.f32 	%f2048, [%r87+7424];
	fma.rn.f32 	%f2049, %f550, %f2048, %f2047;
	ld.shared.f32 	%f2050, [%r87+7680];
	fma.rn.f32 	%f2051, %f551, %f2050, %f2049;
	ld.shared.f32 	%f2052, [%r87+7936];
	fma.rn.f32 	%f2053, %f552, %f2052, %f2051;
	ld.shared.f32 	%f2054, [%r87+8192];
	fma.rn.f32 	%f2055, %f553, %f2054, %f2053;
	ld.shared.f32 	%f2056, [%r87+8448];
	fma.rn.f32 	%f2057, %f554, %f2056, %f2055;
	ld.shared.f32 	%f2058, [%r87+8704];
	fma.rn.f32 	%f2059, %f555, %f2058, %f2057;
	ld.shared.f32 	%f2060, [%r87+8960];
	fma.rn.f32 	%f2061, %f556, %f2060, %f2059;
	ld.shared.f32 	%f2062, [%r87+9216];
	fma.rn.f32 	%f2063, %f557, %f2062, %f2061;
	ld.shared.f32 	%f2064, [%r87+9472];
	fma.rn.f32 	%f2065, %f558, %f2064, %f2063;
	ld.shared.f32 	%f2066, [%r87+9728];
	fma.rn.f32 	%f2067, %f559, %f2066, %f2065;
	ld.shared.f32 	%f2068, [%r87+9984];
	fma.rn.f32 	%f2069, %f560, %f2068, %f2067;
	ld.shared.f32 	%f2070, [%r87+10240];
	fma.rn.f32 	%f2071, %f561, %f2070, %f2069;
	ld.shared.f32 	%f2072, [%r87+10496];
	fma.rn.f32 	%f2073, %f562, %f2072, %f2071;
	ld.shared.f32 	%f2074, [%r87+10752];
	fma.rn.f32 	%f2075, %f563, %f2074, %f2073;
	ld.shared.f32 	%f2076, [%r87+11008];
	fma.rn.f32 	%f2077, %f564, %f2076, %f2075;
	ld.shared.f32 	%f2078, [%r87+11264];
	fma.rn.f32 	%f2079, %f565, %f2078, %f2077;
	ld.shared.f32 	%f2080, [%r87+11520];
	fma.rn.f32 	%f2081, %f566, %f2080, %f2079;
	ld.shared.f32 	%f2082, [%r87+11776];
	fma.rn.f32 	%f2083, %f567, %f2082, %f2081;
	ld.shared.f32 	%f2084, [%r87+12032];
	fma.rn.f32 	%f2085, %f568, %f2084, %f2083;
	ld.shared.f32 	%f2086, [%r87+12288];
	fma.rn.f32 	%f2087, %f569, %f2086, %f2085;
	ld.shared.f32 	%f2088, [%r87+12544];
	fma.rn.f32 	%f2089, %f570, %f2088, %f2087;
	ld.shared.f32 	%f2090, [%r87+12800];
	fma.rn.f32 	%f2091, %f571, %f2090, %f2089;
	ld.shared.f32 	%f2092, [%r87+13056];
	fma.rn.f32 	%f2093, %f572, %f2092, %f2091;
	ld.shared.f32 	%f2094, [%r87+13312];
	fma.rn.f32 	%f2095, %f573, %f2094, %f2093;
	ld.shared.f32 	%f2096, [%r87+13568];
	fma.rn.f32 	%f2097, %f574, %f2096, %f2095;
	ld.shared.f32 	%f2098, [%r87+13824];
	fma.rn.f32 	%f2099, %f575, %f2098, %f2097;
	ld.shared.f32 	%f2100, [%r87+14080];
	fma.rn.f32 	%f2101, %f576, %f2100, %f2099;
	ld.shared.f32 	%f2102, [%r87+14336];
	fma.rn.f32 	%f2103, %f577, %f2102, %f2101;
	ld.shared.f32 	%f2104, [%r87+14592];
	fma.rn.f32 	%f2105, %f578, %f2104, %f2103;
	ld.shared.f32 	%f2106, [%r87+14848];
	fma.rn.f32 	%f2107, %f579, %f2106, %f2105;
	ld.shared.f32 	%f2108, [%r87+15104];
	fma.rn.f32 	%f2109, %f580, %f2108, %f2107;
	ld.shared.f32 	%f2110, [%r87+15360];
	fma.rn.f32 	%f2111, %f581, %f2110, %f2109;
	ld.shared.f32 	%f2112, [%r87+15616];
	fma.rn.f32 	%f2113, %f582, %f2112, %f2111;
	ld.shared.f32 	%f2114, [%r87+15872];
	fma.rn.f32 	%f2115, %f583, %f2114, %f2113;
	ld.shared.f32 	%f2116, [%r87+16128];
	fma.rn.f32 	%f2117, %f584, %f2116, %f2115;
	mul.wide.u32 	%rd29, %r139, 4;
	add.s64 	%rd30, %rd3, %rd29;
	ld.local.f32 	%f2118, [%rd30];
	add.f32 	%f2119, %f2117, %f2118;
	st.local.f32 	[%rd30], %f2119;
	add.s32 	%r139, %r139, 1;
	setp.ne.s32 	%p10, %r139, 64;
	@%p10 bra 	$L__BB0_18;
	ld.shared.f32 	%f585, [%r11+256];
	ld.shared.f32 	%f586, [%r11+260];
	ld.shared.f32 	%f587, [%r11+264];
	ld.shared.f32 	%f588, [%r11+268];
	ld.shared.f32 	%f589, [%r11+272];
	ld.shared.f32 	%f590, [%r11+276];
	ld.shared.f32 	%f591, [%r11+280];
	ld.shared.f32 	%f592, [%r11+284];
	ld.shared.f32 	%f593, [%r11+288];
	ld.shared.f32 	%f594, [%r11+292];
	ld.shared.f32 	%f595, [%r11+296];
	ld.shared.f32 	%f596, [%r11+300];
	ld.shared.f32 	%f597, [%r11+304];
	ld.shared.f32 	%f598, [%r11+308];
	ld.shared.f32 	%f599, [%r11+312];
	ld.shared.f32 	%f600, [%r11+316];
	ld.shared.f32 	%f601, [%r11+320];
	ld.shared.f32 	%f602, [%r11+324];
	ld.shared.f32 	%f603, [%r11+328];
	ld.shared.f32 	%f604, [%r11+332];
	ld.shared.f32 	%f605, [%r11+336];
	ld.shared.f32 	%f606, [%r11+340];
	ld.shared.f32 	%f607, [%r11+344];
	ld.shared.f32 	%f608, [%r11+348];
	ld.shared.f32 	%f609, [%r11+352];
	ld.shared.f32 	%f610, [%r11+356];
	ld.shared.f32 	%f611, [%r11+360];
	ld.shared.f32 	%f612, [%r11+364];
	ld.shared.f32 	%f613, [%r11+368];
	ld.shared.f32 	%f614, [%r11+372];
	ld.shared.f32 	%f615, [%r11+376];
	ld.shared.f32 	%f616, [%r11+380];
	ld.shared.f32 	%f617, [%r11+384];
	ld.shared.f32 	%f618, [%r11+388];
	ld.shared.f32 	%f619, [%r11+392];
	ld.shared.f32 	%f620, [%r11+396];
	ld.shared.f32 	%f621, [%r11+400];
	ld.shared.f32 	%f622, [%r11+404];
	ld.shared.f32 	%f623, [%r11+408];
	ld.shared.f32 	%f624, [%r11+412];
	ld.shared.f32 	%f625, [%r11+416];
	ld.shared.f32 	%f626, [%r11+420];
	ld.shared.f32 	%f627, [%r11+424];
	ld.shared.f32 	%f628, [%r11+428];
	ld.shared.f32 	%f629, [%r11+432];
	ld.shared.f32 	%f630, [%r11+436];
	ld.shared.f32 	%f631, [%r11+440];
	ld.shared.f32 	%f632, [%r11+444];
	ld.shared.f32 	%f633, [%r11+448];
	ld.shared.f32 	%f634, [%r11+452];
	ld.shared.f32 	%f635, [%r11+456];
	ld.shared.f32 	%f636, [%r11+460];
	ld.shared.f32 	%f637, [%r11+464];
	ld.shared.f32 	%f638, [%r11+468];
	ld.shared.f32 	%f639, [%r11+472];
	ld.shared.f32 	%f640, [%r11+476];
	ld.shared.f32 	%f641, [%r11+480];
	ld.shared.f32 	%f642, [%r11+484];
	ld.shared.f32 	%f643, [%r11+488];
	ld.shared.f32 	%f644, [%r11+492];
	ld.shared.f32 	%f645, [%r11+496];
	ld.shared.f32 	%f646, [%r11+500];
	ld.shared.f32 	%f647, [%r11+504];
	ld.shared.f32 	%f648, [%r11+508];
	mov.b32 	%r140, 0;
$L__BB0_20:
	shl.b32 	%r89, %r140, 2;
	add.s32 	%r90, %r12, %r89;
	ld.shared.f32 	%f2120, [%r90];
	fma.rn.f32 	%f2121, %f585, %f2120, 0f00000000;
	ld.shared.f32 	%f2122, [%r90+256];
	fma.rn.f32 	%f2123, %f586, %f2122, %f2121;
	ld.shared.f32 	%f2124, [%r90+512];
	fma.rn.f32 	%f2125, %f587, %f2124, %f2123;
	ld.shared.f32 	%f2126, [%r90+768];
	fma.rn.f32 	%f2127, %f588, %f2126, %f2125;
	ld.shared.f32 	%f2128, [%r90+1024];
	fma.rn.f32 	%f2129, %f589, %f2128, %f2127;
	ld.shared.f32 	%f2130, [%r90+1280];
	fma.rn.f32 	%f2131, %f590, %f2130, %f2129;
	ld.shared.f32 	%f2132, [%r90+1536];
	fma.rn.f32 	%f2133, %f591, %f2132, %f2131;
	ld.shared.f32 	%f2134, [%r90+1792];
	fma.rn.f32 	%f2135, %f592, %f2134, %f2133;
	ld.shared.f32 	%f2136, [%r90+2048];
	fma.rn.f32 	%f2137, %f593, %f2136, %f2135;
	ld.shared.f32 	%f2138, [%r90+2304];
	fma.rn.f32 	%f2139, %f594, %f2138, %f2137;
	ld.shared.f32 	%f2140, [%r90+2560];
	fma.rn.f32 	%f2141, %f595, %f2140, %f2139;
	ld.shared.f32 	%f2142, [%r90+2816];
	fma.rn.f32 	%f2143, %f596, %f2142, %f2141;
	ld.shared.f32 	%f2144, [%r90+3072];
	fma.rn.f32 	%f2145, %f597, %f2144, %f2143;
	ld.shared.f32 	%f2146, [%r90+3328];
	fma.rn.f32 	%f2147, %f598, %f2146, %f2145;
	ld.shared.f32 	%f2148, [%r90+3584];
	fma.rn.f32 	%f2149, %f599, %f2148, %f2147;
	ld.shared.f32 	%f2150, [%r90+3840];
	fma.rn.f32 	%f2151, %f600, %f2150, %f2149;
	ld.shared.f32 	%f2152, [%r90+4096];
	fma.rn.f32 	%f2153, %f601, %f2152, %f2151;
	ld.shared.f32 	%f2154, [%r90+4352];
	fma.rn.f32 	%f2155, %f602, %f2154, %f2153;
	ld.shared.f32 	%f2156, [%r90+4608];
	fma.rn.f32 	%f2157, %f603, %f2156, %f2155;
	ld.shared.f32 	%f2158, [%r90+4864];
	fma.rn.f32 	%f2159, %f604, %f2158, %f2157;
	ld.shared.f32 	%f2160, [%r90+5120];
	fma.rn.f32 	%f2161, %f605, %f2160, %f2159;
	ld.shared.f32 	%f2162, [%r90+5376];
	fma.rn.f32 	%f2163, %f606, %f2162, %f2161;
	ld.shared.f32 	%f2164, [%r90+5632];
	fma.rn.f32 	%f2165, %f607, %f2164, %f2163;
	ld.shared.f32 	%f2166, [%r90+5888];
	fma.rn.f32 	%f2167, %f608, %f2166, %f2165;
	ld.shared.f32 	%f2168, [%r90+6144];
	fma.rn.f32 	%f2169, %f609, %f2168, %f2167;
	ld.shared.f32 	%f2170, [%r90+6400];
	fma.rn.f32 	%f2171, %f610, %f2170, %f2169;
	ld.shared.f32 	%f2172, [%r90+6656];
	fma.rn.f32 	%f2173, %f611, %f2172, %f2171;
	ld.shared.f32 	%f2174, [%r90+6912];
	fma.rn.f32 	%f2175, %f612, %f2174, %f2173;
	ld.shared.f32 	%f2176, [%r90+7168];
	fma.rn.f32 	%f2177, %f613, %f2176, %f2175;
	ld.shared.f32 	%f2178, [%r90+7424];
	fma.rn.f32 	%f2179, %f614, %f2178, %f2177;
	ld.shared.f32 	%f2180, [%r90+7680];
	fma.rn.f32 	%f2181, %f615, %f2180, %f2179;
	ld.shared.f32 	%f2182, [%r90+7936];
	fma.rn.f32 	%f2183, %f616, %f2182, %f2181;
	ld.shared.f32 	%f2184, [%r90+8192];
	fma.rn.f32 	%f2185, %f617, %f2184, %f2183;
	ld.shared.f32 	%f2186, [%r90+8448];
	fma.rn.f32 	%f2187, %f618, %f2186, %f2185;
	ld.shared.f32 	%f2188, [%r90+8704];
	fma.rn.f32 	%f2189, %f619, %f2188, %f2187;
	ld.shared.f32 	%f2190, [%r90+8960];
	fma.rn.f32 	%f2191, %f620, %f2190, %f2189;
	ld.shared.f32 	%f2192, [%r90+9216];
	fma.rn.f32 	%f2193, %f621, %f2192, %f2191;
	ld.shared.f32 	%f2194, [%r90+9472];
	fma.rn.f32 	%f2195, %f622, %f2194, %f2193;
	ld.shared.f32 	%f2196, [%r90+9728];
	fma.rn.f32 	%f2197, %f623, %f2196, %f2195;
	ld.shared.f32 	%f2198, [%r90+9984];
	fma.rn.f32 	%f2199, %f624, %f2198, %f2197;
	ld.shared.f32 	%f2200, [%r90+10240];
	fma.rn.f32 	%f2201, %f625, %f2200, %f2199;
	ld.shared.f32 	%f2202, [%r90+10496];
	fma.rn.f32 	%f2203, %f626, %f2202, %f2201;
	ld.shared.f32 	%f2204, [%r90+10752];
	fma.rn.f32 	%f2205, %f627, %f2204, %f2203;
	ld.shared.f32 	%f2206, [%r90+11008];
	fma.rn.f32 	%f2207, %f628, %f2206, %f2205;
	ld.shared.f32 	%f2208, [%r90+11264];
	fma.rn.f32 	%f2209, %f629, %f2208, %f2207;
	ld.shared.f32 	%f2210, [%r90+11520];
	fma.rn.f32 	%f2211, %f630, %f2210, %f2209;
	ld.shared.f32 	%f2212, [%r90+11776];
	fma.rn.f32 	%f2213, %f631, %f2212, %f2211;
	ld.shared.f32 	%f2214, [%r90+12032];
	fma.rn.f32 	%f2215, %f632, %f2214, %f2213;
	ld.shared.f32 	%f2216, [%r90+12288];
	fma.rn.f32 	%f2217, %f633, %f2216, %f2215;
	ld.shared.f32 	%f2218, [%r90+12544];
	fma.rn.f32 	%f2219, %f634, %f2218, %f2217;
	ld.shared.f32 	%f2220, [%r90+12800];
	fma.rn.f32 	%f2221, %f635, %f2220, %f2219;
	ld.shared.f32 	%f2222, [%r90+13056];
	fma.rn.f32 	%f2223, %f636, %f2222, %f2221;
	ld.shared.f32 	%f2224, [%r90+13312];
	fma.rn.f32 	%f2225, %f637, %f2224, %f2223;
	ld.shared.f32 	%f2226, [%r90+13568];
	fma.rn.f32 	%f2227, %f638, %f2226, %f2225;
	ld.shared.f32 	%f2228, [%r90+13824];
	fma.rn.f32 	%f2229, %f639, %f2228, %f2227;
	ld.shared.f32 	%f2230, [%r90+14080];
	fma.rn.f32 	%f2231, %f640, %f2230, %f2229;
	ld.shared.f32 	%f2232, [%r90+14336];
	fma.rn.f32 	%f2233, %f641, %f2232, %f2231;
	ld.shared.f32 	%f2234, [%r90+14592];
	fma.rn.f32 	%f2235, %f642, %f2234, %f2233;
	ld.shared.f32 	%f2236, [%r90+14848];
	fma.rn.f32 	%f2237, %f643, %f2236, %f2235;
	ld.shared.f32 	%f2238, [%r90+15104];
	fma.rn.f32 	%f2239, %f644, %f2238, %f2237;
	ld.shared.f32 	%f2240, [%r90+15360];
	fma.rn.f32 	%f2241, %f645, %f2240, %f2239;
	ld.shared.f32 	%f2242, [%r90+15616];
	fma.rn.f32 	%f2243, %f646, %f2242, %f2241;
	ld.shared.f32 	%f2244, [%r90+15872];
	fma.rn.f32 	%f2245, %f647, %f2244, %f2243;
	ld.shared.f32 	%f2246, [%r90+16128];
	fma.rn.f32 	%f2247, %f648, %f2246, %f2245;
	mul.wide.u32 	%rd31, %r140, 4;
	add.s64 	%rd32, %rd3, %rd31;
	ld.local.f32 	%f2248, [%rd32+256];
	add.f32 	%f2249, %f2247, %f2248;
	st.local.f32 	[%rd32+256], %f2249;
	add.s32 	%r140, %r140, 1;
	setp.ne.s32 	%p11, %r140, 64;
	@%p11 bra 	$L__BB0_20;
	ld.shared.f32 	%f649, [%r11+512];
	ld.shared.f32 	%f650, [%r11+516];
	ld.shared.f32 	%f651, [%r11+520];
	ld.shared.f32 	%f652, [%r11+524];
	ld.shared.f32 	%f653, [%r11+528];
	ld.shared.f32 	%f654, [%r11+532];
	ld.shared.f32 	%f655, [%r11+536];
	ld.shared.f32 	%f656, [%r11+540];
	ld.shared.f32 	%f657, [%r11+544];
	ld.shared.f32 	%f658, [%r11+548];
	ld.shared.f32 	%f659, [%r11+552];
	ld.shared.f32 	%f660, [%r11+556];
	ld.shared.f32 	%f661, [%r11+560];
	ld.shared.f32 	%f662, [%r11+564];
	ld.shared.f32 	%f663, [%r11+568];
	ld.shared.f32 	%f664, [%r11+572];
	ld.shared.f32 	%f665, [%r11+576];
	ld.shared.f32 	%f666, [%r11+580];
	ld.shared.f32 	%f667, [%r11+584];
	ld.shared.f32 	%f668, [%r11+588];
	ld.shared.f32 	%f669, [%r11+592];
	ld.shared.f32 	%f670, [%r11+596];
	ld.shared.f32 	%f671, [%r11+600];
	ld.shared.f32 	%f672, [%r11+604];
	ld.shared.f32 	%f673, [%r11+608];
	ld.shared.f32 	%f674, [%r11+612];
	ld.shared.f32 	%f675, [%r11+616];
	ld.shared.f32 	%f676, [%r11+620];
	ld.shared.f32 	%f677, [%r11+624];
	ld.shared.f32 	%f678, [%r11+628];
	ld.shared.f32 	%f679, [%r11+632];
	ld.shared.f32 	%f680, [%r11+636];
	ld.shared.f32 	%f681, [%r11+640];
	ld.shared.f32 	%f682, [%r11+644];
	ld.shared.f32 	%f683, [%r11+648];
	ld.shared.f32 	%f684, [%r11+652];
	ld.shared.f32 	%f685, [%r11+656];
	ld.shared.f32 	%f686, [%r11+660];
	ld.shared.f32 	%f687, [%r11+664];
	ld.shared.f32 	%f688, [%r11+668];
	ld.shared.f32 	%f689, [%r11+672];
	ld.shared.f32 	%f690, [%r11+676];
	ld.shared.f32 	%f691, [%r11+680];
	ld.shared.f32 	%f692, [%r11+684];
	ld.shared.f32 	%f693, [%r11+688];
	ld.shared.f32 	%f694, [%r11+692];
	ld.shared.f32 	%f695, [%r11+696];
	ld.shared.f32 	%f696, [%r11+700];
	ld.shared.f32 	%f697, [%r11+704];
	ld.shared.f32 	%f698, [%r11+708];
	ld.shared.f32 	%f699, [%r11+712];
	ld.shared.f32 	%f700, [%r11+716];
	ld.shared.f32 	%f701, [%r11+720];
	ld.shared.f32 	%f702, [%r11+724];
	ld.shared.f32 	%f703, [%r11+728];
	ld.shared.f32 	%f704, [%r11+732];
	ld.shared.f32 	%f705, [%r11+736];
	ld.shared.f32 	%f706, [%r11+740];
	ld.shared.f32 	%f707, [%r11+744];
	ld.shared.f32 	%f708, [%r11+748];
	ld.shared.f32 	%f709, [%r11+752];
	ld.shared.f32 	%f710, [%r11+756];
	ld.shared.f32 	%f711, [%r11+760];
	ld.shared.f32 	%f712, [%r11+764];
	mov.b32 	%r141, 0;
$L__BB0_22:
	shl.b32 	%r92, %r141, 2;
	add.s32 	%r93, %r12, %r92;
	ld.shared.f32 	%f2250, [%r93];
	fma.rn.f32 	%f2251, %f649, %f2250, 0f00000000;
	ld.shared.f32 	%f2252, [%r93+256];
	fma.rn.f32 	%f2253, %f650, %f2252, %f2251;
	ld.shared.f32 	%f2254, [%r93+512];
	fma.rn.f32 	%f2255, %f651, %f2254, %f2253;
	ld.shared.f32 	%f2256, [%r93+768];
	fma.rn.f32 	%f2257, %f652, %f2256, %f2255;
	ld.shared.f32 	%f2258, [%r93+1024];
	fma.rn.f32 	%f2259, %f653, %f2258, %f2257;
	ld.shared.f32 	%f2260, [%r93+1280];
	fma.rn.f32 	%f2261, %f654, %f2260, %f2259;
	ld.shared.f32 	%f2262, [%r93+1536];
	fma.rn.f32 	%f2263, %f655, %f2262, %f2261;
	ld.shared.f32 	%f2264, [%r93+1792];
	fma.rn.f32 	%f2265, %f656, %f2264, %f2263;
	ld.shared.f32 	%f2266, [%r93+2048];
	fma.rn.f32 	%f2267, %f657, %f2266, %f2265;
	ld.shared.f32 	%f2268, [%r93+2304];
	fma.rn.f32 	%f2269, %f658, %f2268, %f2267;
	ld.shared.f32 	%f2270, [%r93+2560];
	fma.rn.f32 	%f2271, %f659, %f2270, %f2269;
	ld.shared.f32 	%f2272, [%r93+2816];
	fma.rn.f32 	%f2273, %f660, %f2272, %f2271;
	ld.shared.f32 	%f2274, [%r93+3072];
	fma.rn.f32 	%f2275, %f661, %f2274, %f2273;
	ld.shared.f32 	%f2276, [%r93+3328];
	fma.rn.f32 	%f2277, %f662, %f2276, %f2275;
	ld.shared.f32 	%f2278, [%r93+3584];
	fma.rn.f32 	%f2279, %f663, %f2278, %f2277;
	ld.shared.f32 	%f2280, [%r93+3840];
	fma.rn.f32 	%f2281, %f664, %f2280, %f2279;
	ld.shared.f32 	%f2282, [%r93+4096];
	fma.rn.f32 	%f2283, %f665, %f2282, %f2281;
	ld.shared.f32 	%f2284, [%r93+4352];
	fma.rn.f32 	%f2285, %f666, %f2284, %f2283;
	ld.shared.f32 	%f2286, [%r93+4608];
	fma.rn.f32 	%f2287, %f667, %f2286, %f2285;
	ld.shared.f32 	%f2288, [%r93+4864];
	fma.rn.f32 	%f2289, %f668, %f2288, %f2287;
	ld.shared.f32 	%f2290, [%r93+5120];
	fma.rn.f32 	%f2291, %f669, %f2290, %f2289;
	ld.shared.f32 	%f2292, [%r93+5376];
	fma.rn.f32 	%f2293, %f670, %f2292, %f2291;
	ld.shared.f32 	%f2294, [%r93+5632];
	fma.rn.f32 	%f2295, %f671, %f2294, %f2293;
	ld.shared.f32 	%f2296, [%r93+5888];
	fma.rn.f32 	%f2297, %f672, %f2296, %f2295;
	ld.shared.f32 	%f2298, [%r93+6144];
	fma.rn.f32 	%f2299, %f673, %f2298, %f2297;
	ld.shared.f32 	%f2300, [%r93+6400];
	fma.rn.f32 	%f2301, %f674, %f2300, %f2299;
	ld.shared.f32 	%f2302, [%r93+6656];
	fma.rn.f32 	%f2303, %f675, %f2302, %f2301;
	ld.shared.f32 	%f2304, [%r93+6912];
	fma.rn.f32 	%f2305, %f676, %f2304, %f2303;
	ld.shared.f32 	%f2306, [%r93+7168];
	fma.rn.f32 	%f2307, %f677, %f2306, %f2305;
	ld.shared.f32 	%f2308, [%r93+7424];
	fma.rn.f32 	%f2309, %f678, %f2308, %f2307;
	ld.shared.f32 	%f2310, [%r93+7680];
	fma.rn.f32 	%f2311, %f679, %f2310, %f2309;
	ld.shared.f32 	%f2312, [%r93+7936];
	fma.rn.f32 	%f2313, %f680, %f2312, %f2311;
	ld.shared.f32 	%f2314, [%r93+8192];
	fma.rn.f32 	%f2315, %f681, %f2314, %f2313;
	ld.shared.f32 	%f2316, [%r93+8448];
	fma.rn.f32 	%f2317, %f682, %f2316, %f2315;
	ld.shared.f32 	%f2318, [%r93+8704];
	fma.rn.f32 	%f2319, %f683, %f2318, %f2317;
	ld.shared.f32 	%f2320, [%r93+8960];
	fma.rn.f32 	%f2321, %f684, %f2320, %f2319;
	ld.shared.f32 	%f2322, [%r93+9216];
	fma.rn.f32 	%f2323, %f685, %f2322, %f2321;
	ld.shared.f32 	%f2324, [%r93+9472];
	fma.rn.f32 	%f2325, %f686, %f2324, %f2323;
	ld.shared.f32 	%f2326, [%r93+9728];
	fma.rn.f32 	%f2327, %f687, %f2326, %f2325;
	ld.shared.f32 	%f2328, [%r93+9984];
	fma.rn.f32 	%f2329, %f688, %f2328, %f2327;
	ld.shared.f32 	%f2330, [%r93+10240];
	fma.rn.f32 	%f2331, %f689, %f2330, %f2329;
	ld.shared.f32 	%f2332, [%r93+10496];
	fma.rn.f32 	%f2333, %f690, %f2332, %f2331;
	ld.shared.f32 	%f2334, [%r93+10752];
	fma.rn.f32 	%f2335, %f691, %f2334, %f2333;
	ld.shared.f32 	%f2336, [%r93+11008];
	fma.rn.f32 	%f2337, %f692, %f2336, %f2335;
	ld.shared.f32 	%f2338, [%r93+11264];
	fma.rn.f32 	%f2339, %f693, %f2338, %f2337;
	ld.shared.f32 	%f2340, [%r93+11520];
	fma.rn.f32 	%f2341, %f694, %f2340, %f2339;
	ld.shared.f32 	%f2342, [%r93+11776];
	fma.rn.f32 	%f2343, %f695, %f2342, %f2341;
	ld.shared.f32 	%f2344, [%r93+12032];
	fma.rn.f32 	%f2345, %f696, %f2344, %f2343;
	ld.shared.f32 	%f2346, [%r93+12288];
	fma.rn.f32 	%f2347, %f697, %f2346, %f2345;
	ld.shared.f32 	%f2348, [%r93+12544];
	fma.rn.f32 	%f2349, %f698, %f2348, %f2347;
	ld.shared.f32 	%f2350, [%r93+12800];
	fma.rn.f32 	%f2351, %f699, %f2350, %f2349;
	ld.shared.f32 	%f2352, [%r93+13056];
	fma.rn.f32 	%f2353, %f700, %f2352, %f2351;
	ld.shared.f32 	%f2354, [%r93+13312];
	fma.rn.f32 	%f2355, %f701, %f2354, %f2353;
	ld.shared.f32 	%f2356, [%r93+13568];
	fma.rn.f32 	%f2357, %f702, %f2356, %f2355;
	ld.shared.f32 	%f2358, [%r93+13824];
	fma.rn.f32 	%f2359, %f703, %f2358, %f2357;
	ld.shared.f32 	%f2360, [%r93+14080];
	fma.rn.f32 	%f2361, %f704, %f2360, %f2359;
	ld.shared.f32 	%f2362, [%r93+14336];
	fma.rn.f32 	%f2363, %f705, %f2362, %f2361;
	ld.shared.f32 	%f2364, [%r93+14592];
	fma.rn.f32 	%f2365, %f706, %f2364, %f2363;
	ld.shared.f32 	%f2366, [%r93+14848];
	fma.rn.f32 	%f2367, %f707, %f2366, %f2365;
	ld.shared.f32 	%f2368, [%r93+15104];
	fma.rn.f32 	%f2369, %f708, %f2368, %f2367;
	ld.shared.f32 	%f2370, [%r93+15360];
	fma.rn.f32 	%f2371, %f709, %f2370, %f2369;
	ld.shared.f32 	%f2372, [%r93+15616];
	fma.rn.f32 	%f2373, %f710, %f2372, %f2371;
	ld.shared.f32 	%f2374, [%r93+15872];
	fma.rn.f32 	%f2375, %f711, %f2374, %f2373;
	ld.shared.f32 	%f2376, [%r93+16128];
	fma.rn.f32 	%f2377, %f712, %f2376, %f2375;
	mul.wide.u32 	%rd33, %r141, 4;
	add.s64 	%rd34, %rd3, %rd33;
	ld.local.f32 	%f2378, [%rd34+512];
	add.f32 	%f2379, %f2377, %f2378;
	st.local.f32 	[%rd34+512], %f2379;
	add.s32 	%r141, %r141, 1;
	setp.ne.s32 	%p12, %r141, 64;
	@%p12 bra 	$L__BB0_22;
	ld.shared.f32 	%f713, [%r11+768];
	ld.shared.f32 	%f714, [%r11+772];
	ld.shared.f32 	%f715, [%r11+776];
	ld.shared.f32 	%f716, [%r11+780];
	ld.shared.f32 	%f717, [%r11+784];
	ld.shared.f32 	%f718, [%r11+788];
	ld.shared.f32 	%f719, [%r11+792];
	ld.shared.f32 	%f720, [%r11+796];
	ld.shared.f32 	%f721, [%r11+800];
	ld.shared.f32 	%f722, [%r11+804];
	ld.shared.f32 	%f723, [%r11+808];
	ld.shared.f32 	%f724, [%r11+812];
	ld.shared.f32 	%f725, [%r11+816];
	ld.shared.f32 	%f726, [%r11+820];
	ld.shared.f32 	%f727, [%r11+824];
	ld.shared.f32 	%f728, [%r11+828];
	ld.shared.f32 	%f729, [%r11+832];
	ld.shared.f32 	%f730, [%r11+836];
	ld.shared.f32 	%f731, [%r11+840];
	ld.shared.f32 	%f732, [%r11+844];
	ld.shared.f32 	%f733, [%r11+848];
	ld.shared.f32 	%f734, [%r11+852];
	ld.shared.f32 	%f735, [%r11+856];
	ld.shared.f32 	%f736, [%r11+860];
	ld.shared.f32 	%f737, [%r11+864];
	ld.shared.f32 	%f738, [%r11+868];
	ld.shared.f32 	%f739, [%r11+872];
	ld.shared.f32 	%f740, [%r11+876];
	ld.shared.f32 	%f741, [%r11+880];
	ld.shared.f32 	%f742, [%r11+884];
	ld.shared.f32 	%f743, [%r11+888];
	ld.shared.f32 	%f744, [%r11+892];
	ld.shared.f32 	%f745, [%r11+896];
	ld.shared.f32 	%f746, [%r11+900];
	ld.shared.f32 	%f747, [%r11+904];
	ld.shared.f32 	%f748, [%r11+908];
	ld.shared.f32 	%f749, [%r11+912];
	ld.shared.f32 	%f750, [%r11+916];
	ld.shared.f32 	%f751, [%r11+920];
	ld.shared.f32 	%f752, [%r11+924];
	ld.shared.f32 	%f753, [%r11+928];
	ld.shared.f32 	%f754, [%r11+932];
	ld.shared.f32 	%f755, [%r11+936];
	ld.shared.f32 	%f756, [%r11+940];
	ld.shared.f32 	%f757, [%r11+944];
	ld.shared.f32 	%f758, [%r11+948];
	ld.shared.f32 	%f759, [%r11+952];
	ld.shared.f32 	%f760, [%r11+956];
	ld.shared.f32 	%f761, [%r11+960];
	ld.shared.f32 	%f762, [%r11+964];
	ld.shared.f32 	%f763, [%r11+968];
	ld.shared.f32 	%f764, [%r11+972];
	ld.shared.f32 	%f765, [%r11+976];
	ld.shared.f32 	%f766, [%r11+980];
	ld.shared.f32 	%f767, [%r11+984];
	ld.shared.f32 	%f768, [%r11+988];
	ld.shared.f32 	%f769, [%r11+992];
	ld.shared.f32 	%f770, [%r11+996];
	ld.shared.f32 	%f771, [%r11+1000];
	ld.shared.f32 	%f772, [%r11+1004];
	ld.shared.f32 	%f773, [%r11+1008];
	ld.shared.f32 	%f774, [%r11+1012];
	ld.shared.f32 	%f775, [%r11+1016];
	ld.shared.f32 	%f776, [%r11+1020];
	mov.b32 	%r142, 0;
$L__BB0_24:
	shl.b32 	%r95, %r142, 2;
	add.s32 	%r96, %r12, %r95;
	ld.shared.f32 	%f2380, [%r96];
	fma.rn.f32 	%f2381, %f713, %f2380, 0f00000000;
	ld.shared.f32 	%f2382, [%r96+256];
	fma.rn.f32 	%f2383, %f714, %f2382, %f2381;
	ld.shared.f32 	%f2384, [%r96+512];
	fma.rn.f32 	%f2385, %f715, %f2384, %f2383;
	ld.shared.f32 	%f2386, [%r96+768];
	fma.rn.f32 	%f2387, %f716, %f2386, %f2385;
	ld.shared.f32 	%f2388, [%r96+1024];
	fma.rn.f32 	%f2389, %f717, %f2388, %f2387;
	ld.shared.f32 	%f2390, [%r96+1280];
	fma.rn.f32 	%f2391, %f718, %f2390, %f2389;
	ld.shared.f32 	%f2392, [%r96+1536];
	fma.rn.f32 	%f2393, %f719, %f2392, %f2391;
	ld.shared.f32 	%f2394, [%r96+1792];
	fma.rn.f32 	%f2395, %f720, %f2394, %f2393;
	ld.shared.f32 	%f2396, [%r96+2048];
	fma.rn.f32 	%f2397, %f721, %f2396, %f2395;
	ld.shared.f32 	%f2398, [%r96+2304];
	fma.rn.f32 	%f2399, %f722, %f2398, %f2397;
	ld.shared.f32 	%f2400, [%r96+2560];
	fma.rn.f32 	%f2401, %f723, %f2400, %f2399;
	ld.shared.f32 	%f2402, [%r96+2816];
	fma.rn.f32 	%f2403, %f724, %f2402, %f2401;
	ld.shared.f32 	%f2404, [%r96+3072];
	fma.rn.f32 	%f2405, %f725, %f2404, %f2403;
	ld.shared.f32 	%f2406, [%r96+3328];
	fma.rn.f32 	%f2407, %f726, %f2406, %f2405;
	ld.shared.f32 	%f2408, [%r96+3584];
	fma.rn.f32 	%f2409, %f727, %f2408, %f2407;
	ld.shared.f32 	%f2410, [%r96+3840];
	fma.rn.f32 	%f2411, %f728, %f2410, %f2409;
	ld.shared.f32 	%f2412, [%r96+4096];
	fma.rn.f32 	%f2413, %f729, %f2412, %f2411;
	ld.shared.f32 	%f2414, [%r96+4352];
	fma.rn.f32 	%f2415, %f730, %f2414, %f2413;
	ld.shared.f32 	%f2416, [%r96+4608];
	fma.rn.f32 	%f2417, %f731, %f2416, %f2415;
	ld.shared.f32 	%f2418, [%r96+4864];
	fma.rn.f32 	%f2419, %f732, %f2418, %f2417;
	ld.shared.f32 	%f2420, [%r96+5120];
	fma.rn.f32 	%f2421, %f733, %f2420, %f2419;
	ld.shared.f32 	%f2422, [%r96+5376];
	fma.rn.f32 	%f2423, %f734, %f2422, %f2421;
	ld.shared.f32 	%f2424, [%r96+5632];
	fma.rn.f32 	%f2425, %f735, %f2424, %f2423;
	ld.shared.f32 	%f2426, [%r96+5888];
	fma.rn.f32 	%f2427, %f736, %f2426, %f2425;
	ld.shared.f32 	%f2428, [%r96+6144];
	fma.rn.f32 	%f2429, %f737, %f2428, %f2427;
	ld.shared.f32 	%f2430, [%r96+6400];
	fma.rn.f32 	%f2431, %f738, %f2430, %f2429;
	ld.shared.f32 	%f2432, [%r96+6656];
	fma.rn.f32 	%f2433, %f739, %f2432, %f2431;
	ld.shared.f32 	%f2434, [%r96+6912];
	fma.rn.f32 	%f2435, %f740, %f2434, %f2433;
	ld.shared.f32 	%f2436, [%r96+7168];
	fma.rn.f32 	%f2437, %f741, %f2436, %f2435;
	ld.shared.f32 	%f2438, [%r96+7424];
	fma.rn.f32 	%f2439, %f742, %f2438, %f2437;
	ld.shared.f32 	%f2440, [%r96+7680];
	fma.rn.f32 	%f2441, %f743, %f2440, %f2439;
	ld.shared.f32 	%f2442, [%r96+7936];
	fma.rn.f32 	%f2443, %f744, %f2442, %f2441;
	ld.shared.f32 	%f2444, [%r96+8192];
	fma.rn.f32 	%f2445, %f745, %f2444, %f2443;
	ld.shared.f32 	%f2446, [%r96+8448];
	fma.rn.f32 	%f2447, %f746, %f2446, %f2445;
	ld.shared.f32 	%f2448, [%r96+8704];
	fma.rn.f32 	%f2449, %f747, %f2448, %f2447;
	ld.shared.f32 	%f2450, [%r96+8960];
	fma.rn.f32 	%f2451, %f748, %f2450, %f2449;
	ld.shared.f32 	%f2452, [%r96+9216];
	fma.rn.f32 	%f2453, %f749, %f2452, %f2451;
	ld.shared.f32 	%f2454, [%r96+9472];
	fma.rn.f32 	%f2455, %f750, %f2454, %f2453;
	ld.shared.f32 	%f2456, [%r96+9728];
	fma.rn.f32 	%f2457, %f751, %f2456, %f2455;
	ld.shared.f32 	%f2458, [%r96+9984];
	fma.rn.f32 	%f2459, %f752, %f2458, %f2457;
	ld.shared.f32 	%f2460, [%r96+10240];
	fma.rn.f32 	%f2461, %f753, %f2460, %f2459;
	ld.shared.f32 	%f2462, [%r96+10496];
	fma.rn.f32 	%f2463, %f754, %f2462, %f2461;
	ld.shared.f32 	%f2464, [%r96+10752];
	fma.rn.f32 	%f2465, %f755, %f2464, %f2463;
	ld.shared.f32 	%f2466, [%r96+11008];
	fma.rn.f32 	%f2467, %f756, %f2466, %f2465;
	ld.shared.f32 	%f2468, [%r96+11264];
	fma.rn.f32 	%f2469, %f757, %f2468, %f2467;
	ld.shared.f32 	%f2470, [%r96+11520];
	fma.rn.f32 	%f2471, %f758, %f2470, %f2469;
	ld.shared.f32 	%f2472, [%r96+11776];
	fma.rn.f32 	%f2473, %f759, %f2472, %f2471;
	ld.shared.f32 	%f2474, [%r96+12032];
	fma.rn.f32 	%f2475, %f760, %f2474, %f2473;
	ld.shared.f32 	%f2476, [%r96+12288];
	fma.rn.f32 	%f2477, %f761, %f2476, %f2475;
	ld.shared.f32 	%f2478, [%r96+12544];
	fma.rn.f32 	%f2479, %f762, %f2478, %f2477;
	ld.shared.f32 	%f2480, [%r96+12800];
	fma.rn.f32 	%f2481, %f763, %f2480, %f2479;
	ld.shared.f32 	%f2482, [%r96+13056];
	fma.rn.f32 	%f2483, %f764, %f2482, %f2481;
	ld.shared.f32 	%f2484, [%r96+13312];
	fma.rn.f32 	%f2485, %f765, %f2484, %f2483;
	ld.shared.f32 	%f2486, [%r96+13568];
	fma.rn.f32 	%f2487, %f766, %f2486, %f2485;
	ld.shared.f32 	%f2488, [%r96+13824];
	fma.rn.f32 	%f2489, %f767, %f2488, %f2487;
	ld.shared.f32 	%f2490, [%r96+14080];
	fma.rn.f32 	%f2491, %f768, %f2490, %f2489;
	ld.shared.f32 	%f2492, [%r96+14336];
	fma.rn.f32 	%f2493, %f769, %f2492, %f2491;
	ld.shared.f32 	%f2494, [%r96+14592];
	fma.rn.f32 	%f2495, %f770, %f2494, %f2493;
	ld.shared.f32 	%f2496, [%r96+14848];
	fma.rn.f32 	%f2497, %f771, %f2496, %f2495;
	ld.shared.f32 	%f2498, [%r96+15104];
	fma.rn.f32 	%f2499, %f772, %f2498, %f2497;
	ld.shared.f32 	%f2500, [%r96+15360];
	fma.rn.f32 	%f2501, %f773, %f2500, %f2499;
	ld.shared.f32 	%f2502, [%r96+15616];
	fma.rn.f32 	%f2503, %f774, %f2502, %f2501;
	ld.shared.f32 	%f2504, [%r96+15872];
	fma.rn.f32 	%f2505, %f775, %f2504, %f2503;
	ld.shared.f32 	%f2506, [%r96+16128];
	fma.rn.f32 	%f2507, %f776, %f2506, %f2505;
	mul.wide.u32 	%rd35, %r142, 4;
	add.s64 	%rd36, %rd3, %rd35;
	ld.local.f32 	%f2508, [%rd36+768];
	add.f32 	%f2509, %f2507, %f2508;
	st.local.f32 	[%rd36+768], %f2509;
	add.s32 	%r142, %r142, 1;
	setp.ne.s32 	%p13, %r142, 64;
	@%p13 bra 	$L__BB0_24;
	ld.shared.f32 	%f777, [%r11+1024];
	ld.shared.f32 	%f778, [%r11+1028];
	ld.shared.f32 	%f779, [%r11+1032];
	ld.shared.f32 	%f780, [%r11+1036];
	ld.shared.f32 	%f781, [%r11+1040];
	ld.shared.f32 	%f782, [%r11+1044];
	ld.shared.f32 	%f783, [%r11+1048];
	ld.shared.f32 	%f784, [%r11+1052];
	ld.shared.f32 	%f785, [%r11+1056];
	ld.shared.f32 	%f786, [%r11+1060];
	ld.shared.f32 	%f787, [%r11+1064];
	ld.shared.f32 	%f788, [%r11+1068];
	ld.shared.f32 	%f789, [%r11+1072];
	ld.shared.f32 	%f790, [%r11+1076];
	ld.shared.f32 	%f791, [%r11+1080];
	ld.shared.f32 	%f792, [%r11+1084];
	ld.shared.f32 	%f793, [%r11+1088];
	ld.shared.f32 	%f794, [%r11+1092];
	ld.shared.f32 	%f795, [%r11+1096];
	ld.shared.f32 	%f796, [%r11+1100];
	ld.shared.f32 	%f797, [%r11+1104];
	ld.shared.f32 	%f798, [%r11+1108];
	ld.shared.f32 	%f799, [%r11+1112];
	ld.shared.f32 	%f800, [%r11+1116];
	ld.shared.f32 	%f801, [%r11+1120];
	ld.shared.f32 	%f802, [%r11+1124];
	ld.shared.f32 	%f803, [%r11+1128];
	ld.shared.f32 	%f804, [%r11+1132];
	ld.shared.f32 	%f805, [%r11+1136];
	ld.shared.f32 	%f806, [%r11+1140];
	ld.shared.f32 	%f807, [%r11+1144];
	ld.shared.f32 	%f808, [%r11+1148];
	ld.shared.f32 	%f809, [%r11+1152];
	ld.shared.f32 	%f810, [%r11+1156];
	ld.shared.f32 	%f811, [%r11+1160];
	ld.shared.f32 	%f812, [%r11+1164];
	ld.shared.f32 	%f813, [%r11+1168];
	ld.shared.f32 	%f814, [%r11+1172];
	ld.shared.f32 	%f815, [%r11+1176];
	ld.shared.f32 	%f816, [%r11+1180];
	ld.shared.f32 	%f817, [%r11+1184];
	ld.shared.f32 	%f818, [%r11+1188];
	ld.shared.f32 	%f819, [%r11+1192];
	ld.shared.f32 	%f820, [%r11+1196];
	ld.shared.f32 	%f821, [%r11+1200];
	ld.shared.f32 	%f822, [%r11+1204];
	ld.shared.f32 	%f823, [%r11+1208];
	ld.shared.f32 	%f824, [%r11+1212];
	ld.shared.f32 	%f825, [%r11+1216];
	ld.shared.f32 	%f826, [%r11+1220];
	ld.shared.f32 	%f827, [%r11+1224];
	ld.shared.f32 	%f828, [%r11+1228];
	ld.shared.f32 	%f829, [%r11+1232];
	ld.shared.f32 	%f830, [%r11+1236];
	ld.shared.f32 	%f831, [%r11+1240];
	ld.shared.f32 	%f832, [%r11+1244];
	ld.shared.f32 	%f833, [%r11+1248];
	ld.shared.f32 	%f834, [%r11+1252];
	ld.shared.f32 	%f835, [%r11+1256];
	ld.shared.f32 	%f836, [%r11+1260];
	ld.shared.f32 	%f837, [%r11+1264];
	ld.shared.f32 	%f838, [%r11+1268];
	ld.shared.f32 	%f839, [%r11+1272];
	ld.shared.f32 	%f840, [%r11+1276];
	mov.b32 	%r143, 0;
$L__BB0_26:
	shl.b32 	%r98, %r143, 2;
	add.s32 	%r99, %r12, %r98;
	ld.shared.f32 	%f2510, [%r99];
	fma.rn.f32 	%f2511, %f777, %f2510, 0f00000000;
	ld.shared.f32 	%f2512, [%r99+256];
	fma.rn.f32 	%f2513, %f778, %f2512, %f2511;
	ld.shared.f32 	%f2514, [%r99+512];
	fma.rn.f32 	%f2515, %f779, %f2514, %f2513;
	ld.shared.f32 	%f2516, [%r99+768];
	fma.rn.f32 	%f2517, %f780, %f2516, %f2515;
	ld.shared.f32 	%f2518, [%r99+1024];
	fma.rn.f32 	%f2519, %f781, %f2518, %f2517;
	ld.shared.f32 	%f2520, [%r99+1280];
	fma.rn.f32 	%f2521, %f782, %f2520, %f2519;
	ld.shared.f32 	%f2522, [%r99+1536];
	fma.rn.f32 	%f2523, %f783, %f2522, %f2521;
	ld.shared.f32 	%f2524, [%r99+1792];
	fma.rn.f32 	%f2525, %f784, %f2524, %f2523;
	ld.shared.f32 	%f2526, [%r99+2048];
	fma.rn.f32 	%f2527, %f785, %f2526, %f2525;
	ld.shared.f32 	%f2528, [%r99+2304];
	fma.rn.f32 	%f2529, %f786, %f2528, %f2527;
	ld.shared.f32 	%f2530, [%r99+2560];
	fma.rn.f32 	%f2531, %f787, %f2530, %f2529;
	ld.shared.f32 	%f2532, [%r99+2816];
	fma.rn.f32 	%f2533, %f788, %f2532, %f2531;
	ld.shared.f32 	%f2534, [%r99+3072];
	fma.rn.f32 	%f2535, %f789, %f2534, %f2533;
	ld.shared.f32 	%f2536, [%r99+3328];
	fma.rn.f32 	%f2537, %f790, %f2536, %f2535;
	ld.shared.f32 	%f2538, [%r99+3584];
	fma.rn.f32 	%f2539, %f791, %f2538, %f2537;
	ld.shared.f32 	%f2540, [%r99+3840];
	fma.rn.f32 	%f2541, %f792, %f2540, %f2539;
	ld.shared.f32 	%f2542, [%r99+4096];
	fma.rn.f32 	%f2543, %f793, %f2542, %f2541;
	ld.shared.f32 	%f2544, [%r99+4352];
	fma.rn.f32 	%f2545, %f794, %f2544, %f2543;
	ld.shared.f32 	%f2546, [%r99+4608];
	fma.rn.f32 	%f2547, %f795, %f2546, %f2545;
	ld.shared.f32 	%f2548, [%r99+4864];
	fma.rn.f32 	%f2549, %f796, %f2548, %f2547;
	ld.shared.f32 	%f2550, [%r99+5120];
	fma.rn.f32 	%f2551, %f797, %f2550, %f2549;
	ld.shared.f32 	%f2552, [%r99+5376];
	fma.rn.f32 	%f2553, %f798, %f2552, %f2551;
	ld.shared.f32 	%f2554, [%r99+5632];
	fma.rn.f32 	%f2555, %f799, %f2554, %f2553;
	ld.shared.f32 	%f2556, [%r99+5888];
	fma.rn.f32 	%f2557, %f800, %f2556, %f2555;
	ld.shared.f32 	%f2558, [%r99+6144];
	fma.rn.f32 	%f2559, %f801, %f2558, %f2557;
	ld.shared.f32 	%f2560, [%r99+6400];
	fma.rn.f32 	%f2561, %f802, %f2560, %f2559;
	ld.shared.f32 	%f2562, [%r99+6656];
	fma.rn.f32 	%f2563, %f803, %f2562, %f2561;
	ld.shared.f32 	%f2564, [%r99+6912];
	fma.rn.f32 	%f2565, %f804, %f2564, %f2563;
	ld.shared.f32 	%f2566, [%r99+7168];
	fma.rn.f32 	%f2567, %f805, %f2566, %f2565;
	ld.shared.f32 	%f2568, [%r99+7424];
	fma.rn.f32 	%f2569, %f806, %f2568, %f2567;
	ld.shared.f32 	%f2570, [%r99+7680];
	fma.rn.f32 	%f2571, %f807, %f2570, %f2569;
	ld.shared.f32 	%f2572, [%r99+7936];
	fma.rn.f32 	%f2573, %f808, %f2572, %f2571;
	ld.shared.f32 	%f2574, [%r99+8192];
	fma.rn.f32 	%f2575, %f809, %f2574, %f2573;
	ld.shared.f32 	%f2576, [%r99+8448];
	fma.rn.f32 	%f2577, %f810, %f2576, %f2575;
	ld.shared.f32 	%f2578, [%r99+8704];
	fma.rn.f32 	%f2579, %f811, %f2578, %f2577;
	ld.shared.f32 	%f2580, [%r99+8960];
	fma.rn.f32 	%f2581, %f812, %f2580, %f2579;
	ld.shared.f32 	%f2582, [%r99+9216];
	fma.rn.f32 	%f2583, %f813, %f2582, %f2581;
	ld.shared.f32 	%f2584, [%r99+9472];
	fma.rn.f32 	%f2585, %f814, %f2584, %f2583;
	ld.shared.f32 	%f2586, [%r99+9728];
	fma.rn.f32 	%f2587, %f815, %f2586, %f2585;
	ld.shared.f32 	%f2588, [%r99+9984];
	fma.rn.f32 	%f2589, %f816, %f2588, %f2587;
	ld.shared.f32 	%f2590, [%r99+10240];
	fma.rn.f32 	%f2591, %f817, %f2590, %f2589;
	ld.shared.f32 	%f2592, [%r99+10496];
	fma.rn.f32 	%f2593, %f818, %f2592, %f2591;
	ld.shared.f32 	%f2594, [%r99+10752];
	fma.rn.f32 	%f2595, %f819, %f2594, %f2593;
	ld.shared.f32 	%f2596, [%r99+11008];
	fma.rn.f32 	%f2597, %f820, %f2596, %f2595;
	ld.shared.f32 	%f2598, [%r99+11264];
	fma.rn.f32 	%f2599, %f821, %f2598, %f2597;
	ld.shared.f32 	%f2600, [%r99+11520];
	fma.rn.f32 	%f2601, %f822, %f2600, %f2599;
	ld.shared.f32 	%f2602, [%r99+11776];
	fma.rn.f32 	%f2603, %f823, %f2602, %f2601;
	ld.shared.f32 	%f2604, [%r99+12032];
	fma.rn.f32 	%f2605, %f824, %f2604, %f2603;
	ld.shared.f32 	%f2606, [%r99+12288];
	fma.rn.f32 	%f2607, %f825, %f2606, %f2605;
	ld.shared.f32 	%f2608, [%r99+12544];
	fma.rn.f32 	%f2609, %f826, %f2608, %f2607;
	ld.shared.f32 	%f2610, [%r99+12800];
	fma.rn.f32 	%f2611, %f827, %f2610, %f2609;
	ld.shared.f32 	%f2612, [%r99+13056];
	fma.rn.f32 	%f2613, %f828, %f2612, %f2611;
	ld.shared.f32 	%f2614, [%r99+13312];
	fma.rn.f32 	%f2615, %f829, %f2614, %f2613;
	ld.shared.f32 	%f2616, [%r99+13568];
	fma.rn.f32 	%f2617, %f830, %f2616, %f2615;
	ld.shared.f32 	%f2618, [%r99+13824];
	fma.rn.f32 	%f2619, %f831, %f2618, %f2617;
	ld.shared.f32 	%f2620, [%r99+14080];
	fma.rn.f32 	%f2621, %f832, %f2620, %f2619;
	ld.shared.f32 	%f2622, [%r99+14336];
	fma.rn.f32 	%f2623, %f833, %f2622, %f2621;
	ld.shared.f32 	%f2624, [%r99+14592];
	fma.rn.f32 	%f2625, %f834, %f2624, %f2623;
	ld.shared.f32 	%f2626, [%r99+14848];
	fma.rn.f32 	%f2627, %f835, %f2626, %f2625;
	ld.shared.f32 	%f2628, [%r99+15104];
	fma.rn.f32 	%f2629, %f836, %f2628, %f2627;
	ld.shared.f32 	%f2630, [%r99+15360];
	fma.rn.f32 	%f2631, %f837, %f2630, %f2629;
	ld.shared.f32 	%f2632, [%r99+15616];
	fma.rn.f32 	%f2633, %f838, %f2632, %f2631;
	ld.shared.f32 	%f2634, [%r99+15872];
	fma.rn.f32 	%f2635, %f839, %f2634, %f2633;
	ld.shared.f32 	%f2636, [%r99+16128];
	fma.rn.f32 	%f2637, %f840, %f2636, %f2635;
	mul.wide.u32 	%rd37, %r143, 4;
	add.s64 	%rd38, %rd3, %rd37;
	ld.local.f32 	%f2638, [%rd38+1024];
	add.f32 	%f2639, %f2637, %f2638;
	st.local.f32 	[%rd38+1024], %f2639;
	add.s32 	%r143, %r143, 1;
	setp.ne.s32 	%p14, %r143, 64;
	@%p14 bra 	$L__BB0_26;
	ld.shared.f32 	%f841, [%r11+1280];
	ld.shared.f32 	%f842, [%r11+1284];
	ld.shared.f32 	%f843, [%r11+1288];
	ld.shared.f32 	%f844, [%r11+1292];
	ld.shared.f32 	%f845, [%r11+1296];
	ld.shared.f32 	%f846, [%r11+1300];
	ld.shared.f32 	%f847, [%r11+1304];
	ld.shared.f32 	%f848, [%r11+1308];
	ld.shared.f32 	%f849, [%r11+1312];
	ld.shared.f32 	%f850, [%r11+1316];
	ld.shared.f32 	%f851, [%r11+1320];
	ld.shared.f32 	%f852, [%r11+1324];
	ld.shared.f32 	%f853, [%r11+1328];
	ld.shared.f32 	%f854, [%r11+1332];
	ld.shared.f32 	%f855, [%r11+1336];
	ld.shared.f32 	%f856, [%r11+1340];
	ld.shared.f32 	%f857, [%r11+1344];
	ld.shared.f32 	%f858, [%r11+1348];
	ld.shared.f32 	%f859, [%r11+1352];
	ld.shared.f32 	%f860, [%r11+1356];
	ld.shared.f32 	%f861, [%r11+1360];
	ld.shared.f32 	%f862, [%r11+1364];
	ld.shared.f32 	%f863, [%r11+1368];
	ld.shared.f32 	%f864, [%r11+1372];
	ld.shared.f32 	%f865, [%r11+1376];
	ld.shared.f32 	%f866, [%r11+1380];
	ld.shared.f32 	%f867, [%r11+1384];
	ld.shared.f32 	%f868, [%r11+1388];
	ld.shared.f32 	%f869, [%r11+1392];
	ld.shared.f32 	%f870, [%r11+1396];
	ld.shared.f32 	%f871, [%r11+1400];
	ld.shared.f32 	%f872, [%r11+1404];
	ld.shared.f32 	%f873, [%r11+1408];
	ld.shared.f32 	%f874, [%r11+1412];
	ld.shared.f32 	%f875, [%r11+1416];
	ld.shared.f32 	%f876, [%r11+1420];
	ld.shared.f32 	%f877, [%r11+1424];
	ld.shared.f32 	%f878, [%r11+1428];
	ld.shared.f32 	%f879, [%r11+1432];
	ld.shared.f32 	%f880, [%r11+1436];
	ld.shared.f32 	%f881, [%r11+1440];
	ld.shared.f32 	%f882, [%r11+1444];
	ld.shared.f32 	%f883, [%r11+1448];
	ld.shared.f32 	%f884, [%r11+1452];
	ld.shared.f32 	%f885, [%r11+1456];
	ld.shared.f32 	%f886, [%r11+1460];
	ld.shared.f32 	%f887, [%r11+1464];
	ld.shared.f32 	%f888, [%r11+1468];
	ld.shared.f32 	%f889, [%r11+1472];
	ld.shared.f32 	%f890, [%r11+1476];
	ld.shared.f32 	%f891, [%r11+1480];
	ld.shared.f32 	%f892, [%r11+1484];
	ld.shared.f32 	%f893, [%r11+1488];
	ld.shared.f32 	%f894, [%r11+1492];
	ld.shared.f32 	%f895, [%r11+1496];
	ld.shared.f32 	%f896, [%r11+1500];
	ld.shared.f32 	%f897, [%r11+1504];
	ld.shared.f32 	%f898, [%r11+1508];
	ld.shared.f32 	%f899, [%r11+1512];
	ld.shared.f32 	%f900, [%r11+1516];
	ld.shared.f32 	%f901, [%r11+1520];
	ld.shared.f32 	%f902, [%r11+1524];
	ld.shared.f32 	%f903, [%r11+1528];
	ld.shared.f32 	%f904, [%r11+1532];
	mov.b32 	%r144, 0;
$L__BB0_28:
	shl.b32 	%r101, %r144, 2;
	add.s32 	%r102, %r12, %r101;
	ld.shared.f32 	%f2640, [%r102];
	fma.rn.f32 	%f2641, %f841, %f2640, 0f00000000;
	ld.shared.f32 	%f2642, [%r102+256];
	fma.rn.f32 	%f2643, %f842, %f2642, %f2641;
	ld.shared.f32 	%f2644, [%r102+512];
	fma.rn.f32 	%f2645, %f843, %f2644, %f2643;
	ld.shared.f32 	%f2646, [%r102+768];
	fma.rn.f32 	%f2647, %f844, %f2646, %f2645;
	ld.shared.f32 	%f2648, [%r102+1024];
	fma.rn.f32 	%f2649, %f845, %f2648, %f2647;
	ld.shared.f32 	%f2650, [%r102+1280];
	fma.rn.f32 	%f2651, %f846, %f2650, %f2649;
	ld.shared.f32 	%f2652, [%r102+1536];
	fma.rn.f32 	%f2653, %f847, %f2652, %f2651;
	ld.shared.f32 	%f2654, [%r102+1792];
	fma.rn.f32 	%f2655, %f848, %f2654, %f2653;
	ld.shared.f32 	%f2656, [%r102+2048];
	fma.rn.f32 	%f2657, %f849, %f2656, %f2655;
	ld.shared.f32 	%f2658, [%r102+2304];
	fma.rn.f32 	%f2659, %f850, %f2658, %f2657;
	ld.shared.f32 	%f2660, [%r102+2560];
	fma.rn.f32 	%f2661, %f851, %f2660, %f2659;
	ld.shared.f32 	%f2662, [%r102+2816];
	fma.rn.f32 	%f2663, %f852, %f2662, %f2661;
	ld.shared.f32 	%f2664, [%r102+3072];
	fma.rn.f32 	%f2665, %f853, %f2664, %f2663;
	ld.shared.f32 	%f2666, [%r102+3328];
	fma.rn.f32 	%f2667, %f854, %f2666, %f2665;
	ld.shared.f32 	%f2668, [%r102+3584];
	fma.rn.f32 	%f2669, %f855, %f2668, %f2667;
	ld.shared.f32 	%f2670, [%r102+3840];
	fma.rn.f32 	%f2671, %f856, %f2670, %f2669;
	ld.shared.f32 	%f2672, [%r102+4096];
	fma.rn.f32 	%f2673, %f857, %f2672, %f2671;
	ld.shared.f32 	%f2674, [%r102+4352];
	fma.rn.f32 	%f2675, %f858, %f2674, %f2673;
	ld.shared.f32 	%f2676, [%r102+4608];
	fma.rn.f32 	%f2677, %f859, %f2676, %f2675;
	ld.shared.f32 	%f2678, [%r102+4864];
	fma.rn.f32 	%f2679, %f860, %f2678, %f2677;
	ld.shared.f32 	%f2680, [%r102+5120];
	fma.rn.f32 	%f2681, %f861, %f2680, %f2679;
	ld.shared.f32 	%f2682, [%r102+5376];
	fma.rn.f32 	%f2683, %f862, %f2682, %f2681;
	ld.shared.f32 	%f2684, [%r102+5632];
	fma.rn.f32 	%f2685, %f863, %f2684, %f2683;
	ld.shared.f32 	%f2686, [%r102+5888];
	fma.rn.f32 	%f2687, %f864, %f2686, %f2685;
	ld.shared.f32 	%f2688, [%r102+6144];
	fma.rn.f32 	%f2689, %f865, %f2688, %f2687;
	ld.shared.f32 	%f2690, [%r102+6400];
	fma.rn.f32 	%f2691, %f866, %f2690, %f2689;
	ld.shared.f32 	%f2692, [%r102+6656];
	fma.rn.f32 	%f2693, %f867, %f2692, %f2691;
	ld.shared.f32 	%f2694, [%r102+6912];
	fma.rn.f32 	%f2695, %f868, %f2694, %f2693;
	ld.shared.f32 	%f2696, [%r102+7168];
	fma.rn.f32 	%f2697, %f869, %f2696, %f2695;
	ld.shared.f32 	%f2698, [%r102+7424];
	fma.rn.f32 	%f2699, %f870, %f2698, %f2697;
	ld.shared.f32 	%f2700, [%r102+7680];
	fma.rn.f32 	%f2701, %f871, %f2700, %f2699;
	ld.shared.f32 	%f2702, [%r102+7936];
	fma.rn.f32 	%f2703, %f872, %f2702, %f2701;
	ld.shared.f32 	%f2704, [%r102+8192];
	fma.rn.f32 	%f2705, %f873, %f2704, %f2703;
	ld.shared.f32 	%f2706, [%r102+8448];
	fma.rn.f32 	%f2707, %f874, %f2706, %f2705;
	ld.shared.f32 	%f2708, [%r102+8704];
	fma.rn.f32 	%f2709, %f875, %f2708, %f2707;
	ld.shared.f32 	%f2710, [%r102+8960];
	fma.rn.f32 	%f2711, %f876, %f2710, %f2709;
	ld.shared.f32 	%f2712, [%r102+9216];
	fma.rn.f32 	%f2713, %f877, %f2712, %f2711;
	ld.shared.f32 	%f2714, [%r102+9472];
	fma.rn.f32 	%f2715, %f878, %f2714, %f2713;
	ld.shared.f32 	%f2716, [%r102+9728];
	fma.rn.f32 	%f2717, %f879, %f2716, %f2715;
	ld.shared.f32 	%f2718, [%r102+9984];
	fma.rn.f32 	%f2719, %f880, %f2718, %f2717;
	ld.shared.f32 	%f2720, [%r102+10240];
	fma.rn.f32 	%f2721, %f881, %f2720, %f2719;
	ld.shared.f32 	%f2722, [%r102+10496];
	fma.rn.f32 	%f2723, %f882, %f2722, %f2721;
	ld.shared.f32 	%f2724, [%r102+10752];
	fma.rn.f32 	%f2725, %f883, %f2724, %f2723;
	ld.shared.f32 	%f2726, [%r102+11008];
	fma.rn.f32 	%f2727, %f884, %f2726, %f2725;
	ld.shared.f32 	%f2728, [%r102+11264];
	fma.rn.f32 	%f2729, %f885, %f2728, %f2727;
	ld.shared.f32 	%f2730, [%r102+11520];
	fma.rn.f32 	%f2731, %f886, %f2730, %f2729;
	ld.shared.f32 	%f2732, [%r102+11776];
	fma.rn.f32 	%f2733, %f887, %f2732, %f2731;
	ld.shared.f32 	%f2734, [%r102+12032];
	fma.rn.f32 	%f2735, %f888, %f2734, %f2733;
	ld.shared.f32 	%f2736, [%r102+12288];
	fma.rn.f32 	%f2737, %f889, %f2736, %f2735;
	ld.shared.f32 	%f2738, [%r102+12544];
	fma.rn.f32 	%f2739, %f890, %f2738, %f2737;
	ld.shared.f32 	%f2740, [%r102+12800];
	fma.rn.f32 	%f2741, %f891, %f2740, %f2739;
	ld.shared.f32 	%f2742, [%r102+13056];
	fma.rn.f32 	%f2743, %f892, %f2742, %f2741;
	ld.shared.f32 	%f2744, [%r102+13312];
	fma.rn.f32 	%f2745, %f893, %f2744, %f2743;
	ld.shared.f32 	%f2746, [%r102+13568];
	fma.rn.f32 	%f2747, %f894, %f2746, %f2745;
	ld.shared.f32 	%f2748, [%r102+13824];
	fma.rn.f32 	%f2749, %f895, %f2748, %f2747;
	ld.shared.f32 	%f2750, [%r102+14080];
	fma.rn.f32 	%f2751, %f896, %f2750, %f2749;
	ld.shared.f32 	%f2752, [%r102+14336];
	fma.rn.f32 	%f2753, %f897, %f2752, %f2751;
	ld.shared.f32 	%f2754, [%r102+14592];
	fma.rn.f32 	%f2755, %f898, %f2754, %f2753;
	ld.shared.f32 	%f2756, [%r102+14848];
	fma.rn.f32 	%f2757, %f899, %f2756, %f2755;
	ld.shared.f32 	%f2758, [%r102+15104];
	fma.rn.f32 	%f2759, %f900, %f2758, %f2757;
	ld.shared.f32 	%f2760, [%r102+15360];
	fma.rn.f32 	%f2761, %f901, %f2760, %f2759;
	ld.shared.f32 	%f2762, [%r102+15616];
	fma.rn.f32 	%f2763, %f902, %f2762, %f2761;
	ld.shared.f32 	%f2764, [%r102+15872];
	fma.rn.f32 	%f2765, %f903, %f2764, %f2763;
	ld.shared.f32 	%f2766, [%r102+16128];
	fma.rn.f32 	%f2767, %f904, %f2766, %f2765;
	mul.wide.u32 	%rd39, %r144, 4;
	add.s64 	%rd40, %rd3, %rd39;
	ld.local.f32 	%f2768, [%rd40+1280];
	add.f32 	%f2769, %f2767, %f2768;
	st.local.f32 	[%rd40+1280], %f2769;
	add.s32 	%r144, %r144, 1;
	setp.ne.s32 	%p15, %r144, 64;
	@%p15 bra 	$L__BB0_28;
	ld.shared.f32 	%f905, [%r11+1536];
	ld.shared.f32 	%f906, [%r11+1540];
	ld.shared.f32 	%f907, [%r11+1544];
	ld.shared.f32 	%f908, [%r11+1548];
	ld.shared.f32 	%f909, [%r11+1552];
	ld.shared.f32 	%f910, [%r11+1556];
	ld.shared.f32 	%f911, [%r11+1560];
	ld.shared.f32 	%f912, [%r11+1564];
	ld.shared.f32 	%f913, [%r11+1568];
	ld.shared.f32 	%f914, [%r11+1572];
	ld.shared.f32 	%f915, [%r11+1576];
	ld.shared.f32 	%f916, [%r11+1580];
	ld.shared.f32 	%f917, [%r11+1584];
	ld.shared.f32 	%f918, [%r11+1588];
	ld.shared.f32 	%f919, [%r11+1592];
	ld.shared.f32 	%f920, [%r11+1596];
	ld.shared.f32 	%f921, [%r11+1600];
	ld.shared.f32 	%f922, [%r11+1604];
	ld.shared.f32 	%f923, [%r11+1608];
	ld.shared.f32 	%f924, [%r11+1612];
	ld.shared.f32 	%f925, [%r11+1616];
	ld.shared.f32 	%f926, [%r11+1620];
	ld.shared.f32 	%f927, [%r11+1624];
	ld.shared.f32 	%f928, [%r11+1628];
	ld.shared.f32 	%f929, [%r11+1632];
	ld.shared.f32 	%f930, [%r11+1636];
	ld.shared.f32 	%f931, [%r11+1640];
	ld.shared.f32 	%f932, [%r11+1644];
	ld.shared.f32 	%f933, [%r11+1648];
	ld.shared.f32 	%f934, [%r11+1652];
	ld.shared.f32 	%f935, [%r11+1656];
	ld.shared.f32 	%f936, [%r11+1660];
	ld.shared.f32 	%f937, [%r11+1664];
	ld.shared.f32 	%f938, [%r11+1668];
	ld.shared.f32 	%f939, [%r11+1672];
	ld.shared.f32 	%f940, [%r11+1676];
	ld.shared.f32 	%f941, [%r11+1680];
	ld.shared.f32 	%f942, [%r11+1684];
	ld.shared.f32 	%f943, [%r11+1688];
	ld.shared.f32 	%f944, [%r11+1692];
	ld.shared.f32 	%f945, [%r11+1696];
	ld.shared.f32 	%f946, [%r11+1700];
	ld.shared.f32 	%f947, [%r11+1704];
	ld.shared.f32 	%f948, [%r11+1708];
	ld.shared.f32 	%f949, [%r11+1712];
	ld.shared.f32 	%f950, [%r11+1716];
	ld.shared.f32 	%f951, [%r11+1720];
	ld.shared.f32 	%f952, [%r11+1724];
	ld.shared.f32 	%f953, [%r11+1728];
	ld.shared.f32 	%f954, [%r11+1732];
	ld.shared.f32 	%f955, [%r11+1736];
	ld.shared.f32 	%f956, [%r11+1740];
	ld.shared.f32 	%f957, [%r11+1744];
	ld.shared.f32 	%f958, [%r11+1748];
	ld.shared.f32 	%f959, [%r11+1752];
	ld.shared.f32 	%f960, [%r11+1756];
	ld.shared.f32 	%f961, [%r11+1760];
	ld.shared.f32 	%f962, [%r11+1764];
	ld.shared.f32 	%f963, [%r11+1768];
	ld.shared.f32 	%f964, [%r11+1772];
	ld.shared.f32 	%f965, [%r11+1776];
	ld.shared.f32 	%f966, [%r11+1780];
	ld.shared.f32 	%f967, [%r11+1784];
	ld.shared.f32 	%f968, [%r11+1788];
	mov.b32 	%r145, 0;
$L__BB0_30:
	shl.b32 	%r104, %r145, 2;
	add.s32 	%r105, %r12, %r104;
	ld.shared.f32 	%f2770, [%r105];
	fma.rn.f32 	%f2771, %f905, %f2770, 0f00000000;
	ld.shared.f32 	%f2772, [%r105+256];
	fma.rn.f32 	%f2773, %f906, %f2772, %f2771;
	ld.shared.f32 	%f2774, [%r105+512];
	fma.rn.f32 	%f2775, %f907, %f2774, %f2773;
	ld.shared.f32 	%f2776, [%r105+768];
	fma.rn.f32 	%f2777, %f908, %f2776, %f2775;
	ld.shared.f32 	%f2778, [%r105+1024];
	fma.rn.f32 	%f2779, %f909, %f2778, %f2777;
	ld.shared.f32 	%f2780, [%r105+1280];
	fma.rn.f32 	%f2781, %f910, %f2780, %f2779;
	ld.shared.f32 	%f2782, [%r105+1536];
	fma.rn.f32 	%f2783, %f911, %f2782, %f2781;
	ld.shared.f32 	%f2784, [%r105+1792];
	fma.rn.f32 	%f2785, %f912, %f2784, %f2783;
	ld.shared.f32 	%f2786, [%r105+2048];
	fma.rn.f32 	%f2787, %f913, %f2786, %f2785;
	ld.shared.f32 	%f2788, [%r105+2304];
	fma.rn.f32 	%f2789, %f914, %f2788, %f2787;
	ld.shared.f32 	%f2790, [%r105+2560];
	fma.rn.f32 	%f2791, %f915, %f2790, %f2789;
	ld.shared.f32 	%f2792, [%r105+2816];
	fma.rn.f32 	%f2793, %f916, %f2792, %f2791;
	ld.shared.f32 	%f2794, [%r105+3072];
	fma.rn.f32 	%f2795, %f917, %f2794, %f2793;
	ld.shared.f32 	%f2796, [%r105+3328];
	fma.rn.f32 	%f2797, %f918, %f2796, %f2795;
	ld.shared.f32 	%f2798, [%r105+3584];
	fma.rn.f32 	%f2799, %f919, %f2798, %f2797;
	ld.shared.f32 	%f2800, [%r105+3840];
	fma.rn.f32 	%f2801, %f920, %f2800, %f2799;
	ld.shared.f32 	%f2802, [%r105+4096];
	fma.rn.f32 	%f2803, %f921, %f2802, %f2801;
	ld.shared.f32 	%f2804, [%r105+4352];
	fma.rn.f32 	%f2805, %f922, %f2804, %f2803;
	ld.shared.f32 	%f2806, [%r105+4608];
	fma.rn.f32 	%f2807, %f923, %f2806, %f2805;
	ld.shared.f32 	%f2808, [%r105+4864];
	fma.rn.f32 	%f2809, %f924, %f2808, %f2807;
	ld.shared.f32 	%f2810, [%r105+5120];
	fma.rn.f32 	%f2811, %f925, %f2810, %f2809;
	ld.shared.f32 	%f2812, [%r105+5376];
	fma.rn.f32 	%f2813, %f926, %f2812, %f2811;
	ld.shared.f32 	%f2814, [%r105+5632];
	fma.rn.f32 	%f2815, %f927, %f2814, %f2813;
	ld.shared.f32 	%f2816, [%r105+5888];
	fma.rn.f32 	%f2817, %f928, %f2816, %f2815;
	ld.shared.f32 	%f2818, [%r105+6144];
	fma.rn.f32 	%f2819, %f929, %f2818, %f2817;
	ld.shared.f32 	%f2820, [%r105+6400];
	fma.rn.f32 	%f2821, %f930, %f2820, %f2819;
	ld.shared.f32 	%f2822, [%r105+6656];
	fma.rn.f32 	%f2823, %f931, %f2822, %f2821;
	ld.shared.f32 	%f2824, [%r105+6912];
	fma.rn.f32 	%f2825, %f932, %f2824, %f2823;
	ld.shared.f32 	%f2826, [%r105+7168];
	fma.rn.f32 	%f2827, %f933, %f2826, %f2825;
	ld.shared.f32 	%f2828, [%r105+7424];
	fma.rn.f32 	%f2829, %f934, %f2828, %f2827;
	ld.shared.f32 	%f2830, [%r105+7680];
	fma.rn.f32 	%f2831, %f935, %f2830, %f2829;
	ld.shared.f32 	%f2832, [%r105+7936];
	fma.rn.f32 	%f2833, %f936, %f2832, %f2831;
	ld.shared.f32 	%f2834, [%r105+8192];
	fma.rn.f32 	%f2835, %f937, %f2834, %f2833;
	ld.shared.f32 	%f2836, [%r105+8448];
	fma.rn.f32 	%f2837, %f938, %f2836, %f2835;
	ld.shared.f32 	%f2838, [%r105+8704];
	fma.rn.f32 	%f2839, %f939, %f2838, %f2837;
	ld.shared.f32 	%f2840, [%r105+8960];
	fma.rn.f32 	%f2841, %f940, %f2840, %f2839;
	ld.shared.f32 	%f2842, [%r105+9216];
	fma.rn.f32 	%f2843, %f941, %f2842, %f2841;
	ld.shared.f32 	%f2844, [%r105+9472];
	fma.rn.f32 	%f2845, %f942, %f2844, %f2843;
	ld.shared.f32 	%f2846, [%r105+9728];
	fma.rn.f32 	%f2847, %f943, %f2846, %f2845;
	ld.shared.f32 	%f2848, [%r105+9984];
	fma.rn.f32 	%f2849, %f944, %f2848, %f2847;
	ld.shared.f32 	%f2850, [%r105+10240];
	fma.rn.f32 	%f2851, %f945, %f2850, %f2849;
	ld.shared.f32 	%f2852, [%r105+10496];
	fma.rn.f32 	%f2853, %f946, %f2852, %f2851;
	ld.shared.f32 	%f2854, [%r105+10752];
	fma.rn.f32 	%f2855, %f947, %f2854, %f2853;
	ld.shared.f32 	%f2856, [%r105+11008];
	fma.rn.f32 	%f2857, %f948, %f2856, %f2855;
	ld.shared.f32 	%f2858, [%r105+11264];
	fma.rn.f32 	%f2859, %f949, %f2858, %f2857;
	ld.shared.f32 	%f2860, [%r105+11520];
	fma.rn.f32 	%f2861, %f950, %f2860, %f2859;
	ld.shared.f32 	%f2862, [%r105+11776];
	fma.rn.f32 	%f2863, %f951, %f2862, %f2861;
	ld.shared.f32 	%f2864, [%r105+12032];
	fma.rn.f32 	%f2865, %f952, %f2864, %f2863;
	ld.shared.f32 	%f2866, [%r105+12288];
	fma.rn.f32 	%f2867, %f953, %f2866, %f2865;
	ld.shared.f32 	%f2868, [%r105+12544];
	fma.rn.f32 	%f2869, %f954, %f2868, %f2867;
	ld.shared.f32 	%f2870, [%r105+12800];
	fma.rn.f32 	%f2871, %f955, %f2870, %f2869;
	ld.shared.f32 	%f2872, [%r105+13056];
	fma.rn.f32 	%f2873, %f956, %f2872, %f2871;
	ld.shared.f32 	%f2874, [%r105+13312];
	fma.rn.f32 	%f2875, %f957, %f2874, %f2873;
	ld.shared.f32 	%f2876, [%r105+13568];
	fma.rn.f32 	%f2877, %f958, %f2876, %f2875;
	ld.shared.f32 	%f2878, [%r105+13824];
	fma.rn.f32 	%f2879, %f959, %f2878, %f2877;
	ld.shared.f32 	%f2880, [%r105+14080];
	fma.rn.f32 	%f2881, %f960, %f2880, %f2879;
	ld.shared.f32 	%f2882, [%r105+14336];
	fma.rn.f32 	%f2883, %f961, %f2882, %f2881;
	ld.shared.f32 	%f2884, [%r105+14592];
	fma.rn.f32 	%f2885, %f962, %f2884, %f2883;
	ld.shared.f32 	%f2886, [%r105+14848];
	fma.rn.f32 	%f2887, %f963, %f2886, %f2885;
	ld.shared.f32 	%f2888, [%r105+15104];
	fma.rn.f32 	%f2889, %f964, %f2888, %f2887;
	ld.shared.f32 	%f2890, [%r105+15360];
	fma.rn.f32 	%f2891, %f965, %f2890, %f2889;
	ld.shared.f32 	%f2892, [%r105+15616];
	fma.rn.f32 	%f2893, %f966, %f2892, %f2891;
	ld.shared.f32 	%f2894, [%r105+15872];
	fma.rn.f32 	%f2895, %f967, %f2894, %f2893;
	ld.shared.f32 	%f2896, [%r105+16128];
	fma.rn.f32 	%f2897, %f968, %f2896, %f2895;
	mul.wide.u32 	%rd41, %r145, 4;
	add.s64 	%rd42, %rd3, %rd41;
	ld.local.f32 	%f2898, [%rd42+1536];
	add.f32 	%f2899, %f2897, %f2898;
	st.local.f32 	[%rd42+1536], %f2899;
	add.s32 	%r145, %r145, 1;
	setp.ne.s32 	%p16, %r145, 64;
	@%p16 bra 	$L__BB0_30;
	ld.shared.f32 	%f969, [%r11+1792];
	ld.shared.f32 	%f970, [%r11+1796];
	ld.shared.f32 	%f971, [%r11+1800];
	ld.shared.f32 	%f972, [%r11+1804];
	ld.shared.f32 	%f973, [%r11+1808];
	ld.shared.f32 	%f974, [%r11+1812];
	ld.shared.f32 	%f975, [%r11+1816];
	ld.shared.f32 	%f976, [%r11+1820];
	ld.shared.f32 	%f977, [%r11+1824];
	ld.shared.f32 	%f978, [%r11+1828];
	ld.shared.f32 	%f979, [%r11+1832];
	ld.shared.f32 	%f980, [%r11+1836];
	ld.shared.f32 	%f981, [%r11+1840];
	ld.shared.f32 	%f982, [%r11+1844];
	ld.shared.f32 	%f983, [%r11+1848];
	ld.shared.f32 	%f984, [%r11+1852];
	ld.shared.f32 	%f985, [%r11+1856];
	ld.shared.f32 	%f986, [%r11+1860];
	ld.shared.f32 	%f987, [%r11+1864];
	ld.shared.f32 	%f988, [%r11+1868];
	ld.shared.f32 	%f989, [%r11+1872];
	ld.shared.f32 	%f990, [%r11+1876];
	ld.shared.f32 	%f991, [%r11+1880];
	ld.shared.f32 	%f992, [%r11+1884];
	ld.shared.f32 	%f993, [%r11+1888];
	ld.shared.f32 	%f994, [%r11+1892];
	ld.shared.f32 	%f995, [%r11+1896];
	ld.shared.f32 	%f996, [%r11+1900];
	ld.shared.f32 	%f997, [%r11+1904];
	ld.shared.f32 	%f998, [%r11+1908];
	ld.shared.f32 	%f999, [%r11+1912];
	ld.shared.f32 	%f1000, [%r11+1916];
	ld.shared.f32 	%f1001, [%r11+1920];
	ld.shared.f32 	%f1002, [%r11+1924];
	ld.shared.f32 	%f1003, [%r11+1928];
	ld.shared.f32 	%f1004, [%r11+1932];
	ld.shared.f32 	%f1005, [%r11+1936];
	ld.shared.f32 	%f1006, [%r11+1940];
	ld.shared.f32 	%f1007, [%r11+1944];
	ld.shared.f32 	%f1008, [%r11+1948];
	ld.shared.f32 	%f1009, [%r11+1952];
	ld.shared.f32 	%f1010, [%r11+1956];
	ld.shared.f32 	%f1011, [%r11+1960];
	ld.shared.f32 	%f1012, [%r11+1964];
	ld.shared.f32 	%f1013, [%r11+1968];
	ld.shared.f32 	%f1014, [%r11+1972];
	ld.shared.f32 	%f1015, [%r11+1976];
	ld.shared.f32 	%f1016, [%r11+1980];
	ld.shared.f32 	%f1017, [%r11+1984];
	ld.shared.f32 	%f1018, [%r11+1988];
	ld.shared.f32 	%f1019, [%r11+1992];
	ld.shared.f32 	%f1020, [%r11+1996];
	ld.shared.f32 	%f1021, [%r11+2000];
	ld.shared.f32 	%f1022, [%r11+2004];
	ld.shared.f32 	%f1023, [%r11+2008];
	ld.shared.f32 	%f1024, [%r11+2012];
	ld.shared.f32 	%f1025, [%r11+2016];
	ld.shared.f32 	%f1026, [%r11+2020];
	ld.shared.f32 	%f1027, [%r11+2024];
	ld.shared.f32 	%f1028, [%r11+2028];
	ld.shared.f32 	%f1029, [%r11+2032];
	ld.shared.f32 	%f1030, [%r11+2036];
	ld.shared.f32 	%f1031, [%r11+2040];
	ld.shared.f32 	%f1032, [%r11+2044];
	mov.b32 	%r146, 0;
$L__BB0_32:
	shl.b32 	%r107, %r146, 2;
	add.s32 	%r108, %r12, %r107;
	ld.shared.f32 	%f2900, [%r108];
	fma.rn.f32 	%f2901, %f969, %f2900, 0f00000000;
	ld.shared.f32 	%f2902, [%r108+256];
	fma.rn.f32 	%f2903, %f970, %f2902, %f2901;
	ld.shared.f32 	%f2904, [%r108+512];
	fma.rn.f32 	%f2905, %f971, %f2904, %f2903;
	ld.shared.f32 	%f2906, [%r108+768];
	fma.rn.f32 	%f2907, %f972, %f2906, %f2905;
	ld.shared.f32 	%f2908, [%r108+1024];
	fma.rn.f32 	%f2909, %f973, %f2908, %f2907;
	ld.shared.f32 	%f2910, [%r108+1280];
	fma.rn.f32 	%f2911, %f974, %f2910, %f2909;
	ld.shared.f32 	%f2912, [%r108+1536];
	fma.rn.f32 	%f2913, %f975, %f2912, %f2911;
	ld.shared.f32 	%f2914, [%r108+1792];
	fma.rn.f32 	%f2915, %f976, %f2914, %f2913;
	ld.shared.f32 	%f2916, [%r108+2048];
	fma.rn.f32 	%f2917, %f977, %f2916, %f2915;
	ld.shared.f32 	%f2918, [%r108+2304];
	fma.rn.f32 	%f2919, %f978, %f2918, %f2917;
	ld.shared.f32 	%f2920, [%r108+2560];
	fma.rn.f32 	%f2921, %f979, %f2920, %f2919;
	ld.shared.f32 	%f2922, [%r108+2816];
	fma.rn.f32 	%f2923, %f980, %f2922, %f2921;
	ld.shared.f32 	%f2924, [%r108+3072];
	fma.rn.f32 	%f2925, %f981, %f2924, %f2923;
	ld.shared.f32 	%f2926, [%r108+3328];
	fma.rn.f32 	%f2927, %f982, %f2926, %f2925;
	ld.shared.f32 	%f2928, [%r108+3584];
	fma.rn.f32 	%f2929, %f983, %f2928, %f2927;
	ld.shared.f32 	%f2930, [%r108+3840];
	fma.rn.f32 	%f2931, %f984, %f2930, %f2929;
	ld.shared.f32 	%f2932, [%r108+4096];
	fma.rn.f32 	%f2933, %f985, %f2932, %f2931;
	ld.shared.f32 	%f2934, [%r108+4352];
	fma.rn.f32 	%f2935, %f986, %f2934, %f2933;
	ld.shared.f32 	%f2936, [%r108+4608];
	fma.rn.f32 	%f2937, %f987, %f2936, %f2935;
	ld.shared.f32 	%f2938, [%r108+4864];
	fma.rn.f32 	%f2939, %f988, %f2938, %f2937;
	ld.shared.f32 	%f2940, [%r108+5120];
	fma.rn.f32 	%f2941, %f989, %f2940, %f2939;
	ld.shared.f32 	%f2942, [%r108+5376];
	fma.rn.f32 	%f2943, %f990, %f2942, %f2941;
	ld.shared.f32 	%f2944, [%r108+5632];
	fma.rn.f32 	%f2945, %f991, %f2944, %f2943;
	ld.shared.f32 	%f2946, [%r108+5888];
	fma.rn.f32 	%f2947, %f992, %f2946, %f2945;
	ld.shared.f32 	%f2948, [%r108+6144];
	fma.rn.f32 	%f2949, %f993, %f2948, %f2947;
	ld.shared.f32 	%f2950, [%r108+6400];
	fma.rn.f32 	%f2951, %f994, %f2950, %f2949;
	ld.shared.f32 	%f2952, [%r108+6656];
	fma.rn.f32 	%f2953, %f995, %f2952, %f2951;
	ld.shared.f32 	%f2954, [%r108+6912];
	fma.rn.f32 	%f2955, %f996, %f2954, %f2953;
	ld.shared.f32 	%f2956, [%r108+7168];
	fma.rn.f32 	%f2957, %f997, %f2956, %f2955;
	ld.shared.f32 	%f2958, [%r108+7424];
	fma.rn.f32 	%f2959, %f998, %f2958, %f2957;
	ld.shared.f32 	%f2960, [%r108+7680];
	fma.rn.f32 	%f2961, %f999, %f2960, %f2959;
	ld.shared.f32 	%f2962, [%r108+7936];
	fma.rn.f32 	%f2963, %f1000, %f2962, %f2961;
	ld.shared.f32 	%f2964, [%r108+8192];
	fma.rn.f32 	%f2965, %f1001, %f2964, %f2963;
	ld.shared.f32 	%f2966, [%r108+8448];
	fma.rn.f32 	%f2967, %f1002, %f2966, %f2965;
	ld.shared.f32 	%f2968, [%r108+8704];
	fma.rn.f32 	%f2969, %f1003, %f2968, %f2967;
	ld.shared.f32 	%f2970, [%r108+8960];
	fma.rn.f32 	%f2971, %f1004, %f2970, %f2969;
	ld.shared.f32 	%f2972, [%r108+9216];
	fma.rn.f32 	%f2973, %f1005, %f2972, %f2971;
	ld.shared.f32 	%f2974, [%r108+9472];
	fma.rn.f32 	%f2975, %f1006, %f2974, %f2973;
	ld.shared.f32 	%f2976, [%r108+9728];
	fma.rn.f32 	%f2977, %f1007, %f2976, %f2975;
	ld.shared.f32 	%f2978, [%r108+9984];
	fma.rn.f32 	%f2979, %f1008, %f2978, %f2977;
	ld.shared.f32 	%f2980, [%r108+10240];
	fma.rn.f32 	%f2981, %f1009, %f2980, %f2979;
	ld.shared.f32 	%f2982, [%r108+10496];
	fma.rn.f32 	%f2983, %f1010, %f2982, %f2981;
	ld.shared.f32 	%f2984, [%r108+10752];
	fma.rn.f32 	%f2985, %f1011, %f2984, %f2983;
	ld.shared.f32 	%f2986, [%r108+11008];
	fma.rn.f32 	%f2987, %f1012, %f2986, %f2985;
	ld.shared.f32 	%f2988, [%r108+11264];
	fma.rn.f32 	%f2989, %f1013, %f2988, %f2987;
	ld.shared.f32 	%f2990, [%r108+11520];
	fma.rn.f32 	%f2991, %f1014, %f2990, %f2989;
	ld.shared.f32 	%f2992, [%r108+11776];
	fma.rn.f32 	%f2993, %f1015, %f2992, %f2991;
	ld.shared.f32 	%f2994, [%r108+12032];
	fma.rn.f32 	%f2995, %f1016, %f2994, %f2993;
	ld.shared.f32 	%f2996, [%r108+12288];
	fma.rn.f32 	%f2997, %f1017, %f2996, %f2995;
	ld.shared.f32 	%f2998, [%r108+12544];
	fma.rn.f32 	%f2999, %f1018, %f2998, %f2997;
	ld.shared.f32 	%f3000, [%r108+12800];
	fma.rn.f32 	%f3001, %f1019, %f3000, %f2999;
	ld.shared.f32 	%f3002, [%r108+13056];
	fma.rn.f32 	%f3003, %f1020, %f3002, %f3001;
	ld.shared.f32 	%f3004, [%r108+13312];
	fma.rn.f32 	%f3005, %f1021, %f3004, %f3003;
	ld.shared.f32 	%f3006, [%r108+13568];
	fma.rn.f32 	%f3007, %f1022, %f3006, %f3005;
	ld.shared.f32 	%f3008, [%r108+13824];
	fma.rn.f32 	%f3009, %f1023, %f3008, %f3007;
	ld.shared.f32 	%f3010, [%r108+14080];
	fma.rn.f32 	%f3011, %f1024, %f3010, %f3009;
	ld.shared.f32 	%f3012, [%r108+14336];
	fma.rn.f32 	%f3013, %f1025, %f3012, %f3011;
	ld.shared.f32 	%f3014, [%r108+14592];
	fma.rn.f32 	%f3015, %f1026, %f3014, %f3013;
	ld.shared.f32 	%f3016, [%r108+14848];
	fma.rn.f32 	%f3017, %f1027, %f3016, %f3015;
	ld.shared.f32 	%f3018, [%r108+15104];
	fma.rn.f32 	%f3019, %f1028, %f3018, %f3017;
	ld.shared.f32 	%f3020, [%r108+15360];
	fma.rn.f32 	%f3021, %f1029, %f3020, %f3019;
	ld.shared.f32 	%f3022, [%r108+15616];
	fma.rn.f32 	%f3023, %f1030, %f3022, %f3021;
	ld.shared.f32 	%f3024, [%r108+15872];
	fma.rn.f32 	%f3025, %f1031, %f3024, %f3023;
	ld.shared.f32 	%f3026, [%r108+16128];
	fma.rn.f32 	%f3027, %f1032, %f3026, %f3025;
	mul.wide.u32 	%rd43, %r146, 4;
	add.s64 	%rd44, %rd3, %rd43;
	ld.local.f32 	%f3028, [%rd44+1792];
	add.f32 	%f3029, %f3027, %f3028;
	st.local.f32 	[%rd44+1792], %f3029;
	add.s32 	%r146, %r146, 1;
	setp.ne.s32 	%p17, %r146, 64;
	@%p17 bra 	$L__BB0_32;
	ld.param.u32 	%r123, [_Z20rmsnorm_matmul_fusedPK6__halfS1_S1_PS_iiif_param_6];
	setp.lt.s32 	%p18, %r16, %r123;
	bar.sync 	0;
	bar.sync 	0;
	mov.u32 	%r128, %r16;
	mov.u32 	%r129, %r131;
	mov.u32 	%r130, %r132;
	mov.u32 	%r131, %r11;
	mov.u32 	%r132, %r12;
	@%p18 bra 	$L__BB0_6;
	ld.local.v4.f32 	{%f4151, %f4086, %f4021, %f3956}, [%rd4];
	ld.local.v4.f32 	{%f4150, %f4149, %f4148, %f4147}, [%rd3];
	ld.local.v4.f32 	{%f4146, %f4145, %f4144, %f4143}, [%rd3+16];
	ld.local.v4.f32 	{%f4142, %f4141, %f4140, %f4139}, [%rd3+32];
	ld.local.v4.f32 	{%f4138, %f4137, %f4136, %f4135}, [%rd3+48];
	ld.local.v4.f32 	{%f4134, %f4133, %f4132, %f4131}, [%rd3+64];
	ld.local.v4.f32 	{%f4130, %f4129, %f4128, %f4127}, [%rd3+80];
	ld.local.v4.f32 	{%f4126, %f4125, %f4124, %f4123}, [%rd3+96];
	ld.local.v4.f32 	{%f4122, %f4121, %f4120, %f4119}, [%rd3+112];
	ld.local.v4.f32 	{%f4118, %f4117, %f4116, %f4115}, [%rd3+128];
	ld.local.v4.f32 	{%f4114, %f4113, %f4112, %f4111}, [%rd3+144];
	ld.local.v4.f32 	{%f4110, %f4109, %f4108, %f4107}, [%rd3+160];
	ld.local.v4.f32 	{%f4106, %f4105, %f4104, %f4103}, [%rd3+176];
	ld.local.v4.f32 	{%f4102, %f4101, %f4100, %f4099}, [%rd3+192];
	ld.local.v4.f32 	{%f4098, %f4097, %f4096, %f4095}, [%rd3+208];
	ld.local.v4.f32 	{%f4094, %f4093, %f4092, %f4091}, [%rd3+224];
	ld.local.v4.f32 	{%f4090, %f4089, %f4088, %f4087}, [%rd3+240];
	ld.local.v4.f32 	{%f4085, %f4084, %f4083, %f4082}, [%rd3+256];
	ld.local.v4.f32 	{%f4081, %f4080, %f4079, %f4078}, [%rd3+272];
	ld.local.v4.f32 	{%f4077, %f4076, %f4075, %f4074}, [%rd3+288];
	ld.local.v4.f32 	{%f4073, %f4072, %f4071, %f4070}, [%rd3+304];
	ld.local.v4.f32 	{%f4069, %f4068, %f4067, %f4066}, [%rd3+320];
	ld.local.v4.f32 	{%f4065, %f4064, %f4063, %f4062}, [%rd3+336];
	ld.local.v4.f32 	{%f4061, %f4060, %f4059, %f4058}, [%rd3+352];
	ld.local.v4.f32 	{%f4057, %f4056, %f4055, %f4054}, [%rd3+368];
	ld.local.v4.f32 	{%f4053, %f4052, %f4051, %f4050}, [%rd3+384];
	ld.local.v4.f32 	{%f4049, %f4048, %f4047, %f4046}, [%rd3+400];
	ld.local.v4.f32 	{%f4045, %f4044, %f4043, %f4042}, [%rd3+416];
	ld.local.v4.f32 	{%f4041, %f4040, %f4039, %f4038}, [%rd3+432];
	ld.local.v4.f32 	{%f4037, %f4036, %f4035, %f4034}, [%rd3+448];
	ld.local.v4.f32 	{%f4033, %f4032, %f4031, %f4030}, [%rd3+464];
	ld.local.v4.f32 	{%f4029, %f4028, %f4027, %f4026}, [%rd3+480];
	ld.local.v4.f32 	{%f4025, %f4024, %f4023, %f4022}, [%rd3+496];
	ld.local.v4.f32 	{%f4020, %f4019, %f4018, %f4017}, [%rd3+512];
	ld.local.v4.f32 	{%f4016, %f4015, %f4014, %f4013}, [%rd3+528];
	ld.local.v4.f32 	{%f4012, %f4011, %f4010, %f4009}, [%rd3+544];
	ld.local.v4.f32 	{%f4008, %f4007, %f4006, %f4005}, [%rd3+560];
	ld.local.v4.f32 	{%f4004, %f4003, %f4002, %f4001}, [%rd3+576];
	ld.local.v4.f32 	{%f4000, %f3999, %f3998, %f3997}, [%rd3+592];
	ld.local.v4.f32 	{%f3996, %f3995, %f3994, %f3993}, [%rd3+608];
	ld.local.v4.f32 	{%f3992, %f3991, %f3990, %f3989}, [%rd3+624];
	ld.local.v4.f32 	{%f3988, %f3987, %f3986, %f3985}, [%rd3+640];
	ld.local.v4.f32 	{%f3984, %f3983, %f3982, %f3981}, [%rd3+656];
	ld.local.v4.f32 	{%f3980, %f3979, %f3978, %f3977}, [%rd3+672];
	ld.local.v4.f32 	{%f3976, %f3975, %f3974, %f3973}, [%rd3+688];
	ld.local.v4.f32 	{%f3972, %f3971, %f3970, %f3969}, [%rd3+704];
	ld.local.v4.f32 	{%f3968, %f3967, %f3966, %f3965}, [%rd3+720];
	ld.local.v4.f32 	{%f3964, %f3963, %f3962, %f3961}, [%rd3+736];
	ld.local.v4.f32 	{%f3960, %f3959, %f3958, %f3957}, [%rd3+752];
	ld.local.v4.f32 	{%f3955, %f3954, %f3953, %f3952}, [%rd3+768];
	ld.local.v4.f32 	{%f3951, %f3950, %f3949, %f3948}, [%rd3+784];
	ld.local.v4.f32 	{%f3947, %f3946, %f3945, %f3944}, [%rd3+800];
	ld.local.v4.f32 	{%f3943, %f3942, %f3941, %f3940}, [%rd3+816];
	ld.local.v4.f32 	{%f3939, %f3938, %f3937, %f3936}, [%rd3+832];
	ld.local.v4.f32 	{%f3935, %f3934, %f3933, %f3932}, [%rd3+848];
	ld.local.v4.f32 	{%f3931, %f3930, %f3929, %f3928}, [%rd3+864];
	ld.local.v4.f32 	{%f3927, %f3926, %f3925, %f3924}, [%rd3+880];
	ld.local.v4.f32 	{%f3923, %f3922, %f3921, %f3920}, [%rd3+896];
	ld.local.v4.f32 	{%f3919, %f3918, %f3917, %f3916}, [%rd3+912];
	ld.local.v4.f32 	{%f3915, %f3914, %f3913, %f3912}, [%rd3+928];
	ld.local.v4.f32 	{%f3911, %f3910, %f3909, %f3908}, [%rd3+944];
	ld.local.v4.f32 	{%f3907, %f3906, %f3905, %f3904}, [%rd3+960];
	ld.local.v4.f32 	{%f3903, %f3902, %f3901, %f3900}, [%rd3+976];
	ld.local.v4.f32 	{%f3899, %f3898, %f3897, %f3896}, [%rd3+992];
	ld.local.v4.f32 	{%f3895, %f3894, %f3893, %f3892}, [%rd3+1008];
	ld.local.v4.f32 	{%f3891, %f3826, %f3761, %f3696}, [%rd4+16];
	ld.local.v4.f32 	{%f3890, %f3889, %f3888, %f3887}, [%rd3+1024];
	ld.local.v4.f32 	{%f3886, %f3885, %f3884, %f3883}, [%rd3+1040];
	ld.local.v4.f32 	{%f3882, %f3881, %f3880, %f3879}, [%rd3+1056];
	ld.local.v4.f32 	{%f3878, %f3877, %f3876, %f3875}, [%rd3+1072];
	ld.local.v4.f32 	{%f3874, %f3873, %f3872, %f3871}, [%rd3+1088];
	ld.local.v4.f32 	{%f3870, %f3869, %f3868, %f3867}, [%rd3+1104];
	ld.local.v4.f32 	{%f3866, %f3865, %f3864, %f3863}, [%rd3+1120];
	ld.local.v4.f32 	{%f3862, %f3861, %f3860, %f3859}, [%rd3+1136];
	ld.local.v4.f32 	{%f3858, %f3857, %f3856, %f3855}, [%rd3+1152];
	ld.local.v4.f32 	{%f3854, %f3853, %f3852, %f3851}, [%rd3+1168];
	ld.local.v4.f32 	{%f3850, %f3849, %f3848, %f3847}, [%rd3+1184];
	ld.local.v4.f32 	{%f3846, %f3845, %f3844, %f3843}, [%rd3+1200];
	ld.local.v4.f32 	{%f3842, %f3841, %f3840, %f3839}, [%rd3+1216];
	ld.local.v4.f32 	{%f3838, %f3837, %f3836, %f3835}, [%rd3+1232];
	ld.local.v4.f32 	{%f3834, %f3833, %f3832, %f3831}, [%rd3+1248];
	ld.local.v4.f32 	{%f3830, %f3829, %f3828, %f3827}, [%rd3+1264];
	ld.local.v4.f32 	{%f3825, %f3824, %f3823, %f3822}, [%rd3+1280];
	ld.local.v4.f32 	{%f3821, %f3820, %f3819, %f3818}, [%rd3+1296];
	ld.local.v4.f32 	{%f3817, %f3816, %f3815, %f3814}, [%rd3+1312];
	ld.local.v4.f32 	{%f3813, %f3812, %f3811, %f3810}, [%rd3+1328];
	ld.local.v4.f32 	{%f3809, %f3808, %f3807, %f3806}, [%rd3+1344];
	ld.local.v4.f32 	{%f3805, %f3804, %f3803, %f3802}, [%rd3+1360];
	ld.local.v4.f32 	{%f3801, %f3800, %f3799, %f3798}, [%rd3+1376];
	ld.local.v4.f32 	{%f3797, %f3796, %f3795, %f3794}, [%rd3+1392];
	ld.local.v4.f32 	{%f3793, %f3792, %f3791, %f3790}, [%rd3+1408];
	ld.local.v4.f32 	{%f3789, %f3788, %f3787, %f3786}, [%rd3+1424];
	ld.local.v4.f32 	{%f3785, %f3784, %f3783, %f3782}, [%rd3+1440];
	ld.local.v4.f32 	{%f3781, %f3780, %f3779, %f3778}, [%rd3+1456];
	ld.local.v4.f32 	{%f3777, %f3776, %f3775, %f3774}, [%rd3+1472];
	ld.local.v4.f32 	{%f3773, %f3772, %f3771, %f3770}, [%rd3+1488];
	ld.local.v4.f32 	{%f3769, %f3768, %f3767, %f3766}, [%rd3+1504];
	ld.local.v4.f32 	{%f3765, %f3764, %f3763, %f3762}, [%rd3+1520];
	ld.local.v4.f32 	{%f3760, %f3759, %f3758, %f3757}, [%rd3+1536];
	ld.local.v4.f32 	{%f3756, %f3755, %f3754, %f3753}, [%rd3+1552];
	ld.local.v4.f32 	{%f3752, %f3751, %f3750, %f3749}, [%rd3+1568];
	ld.local.v4.f32 	{%f3748, %f3747, %f3746, %f3745}, [%rd3+1584];
	ld.local.v4.f32 	{%f3744, %f3743, %f3742, %f3741}, [%rd3+1600];
	ld.local.v4.f32 	{%f3740, %f3739, %f3738, %f3737}, [%rd3+1616];
	ld.local.v4.f32 	{%f3736, %f3735, %f3734, %f3733}, [%rd3+1632];
	ld.local.v4.f32 	{%f3732, %f3731, %f3730, %f3729}, [%rd3+1648];
	ld.local.v4.f32 	{%f3728, %f3727, %f3726, %f3725}, [%rd3+1664];
	ld.local.v4.f32 	{%f3724, %f3723, %f3722, %f3721}, [%rd3+1680];
	ld.local.v4.f32 	{%f3720, %f3719, %f3718, %f3717}, [%rd3+1696];
	ld.local.v4.f32 	{%f3716, %f3715, %f3714, %f3713}, [%rd3+1712];
	ld.local.v4.f32 	{%f3712, %f3711, %f3710, %f3709}, [%rd3+1728];
	ld.local.v4.f32 	{%f3708, %f3707, %f3706, %f3705}, [%rd3+1744];
	ld.local.v4.f32 	{%f3704, %f3703, %f3702, %f3701}, [%rd3+1760];
	ld.local.v4.f32 	{%f3700, %f3699, %f3698, %f3697}, [%rd3+1776];
	ld.local.v4.f32 	{%f3695, %f3694, %f3693, %f3692}, [%rd3+1792];
	ld.local.v4.f32 	{%f3691, %f3690, %f3689, %f3688}, [%rd3+1808];
	ld.local.v4.f32 	{%f3687, %f3686, %f3685, %f3684}, [%rd3+1824];
	ld.local.v4.f32 	{%f3683, %f3682, %f3681, %f3680}, [%rd3+1840];
	ld.local.v4.f32 	{%f3679, %f3678, %f3677, %f3676}, [%rd3+1856];
	ld.local.v4.f32 	{%f3675, %f3674, %f3673, %f3672}, [%rd3+1872];
	ld.local.v4.f32 	{%f3671, %f3670, %f3669, %f3668}, [%rd3+1888];
	ld.local.v4.f32 	{%f3667, %f3666, %f3665, %f3664}, [%rd3+1904];
	ld.local.v4.f32 	{%f3663, %f3662, %f3661, %f3660}, [%rd3+1920];
	ld.local.v4.f32 	{%f3659, %f3658, %f3657, %f3656}, [%rd3+1936];
	ld.local.v4.f32 	{%f3655, %f3654, %f3653, %f3652}, [%rd3+1952];
	ld.local.v4.f32 	{%f3651, %f3650, %f3649, %f3648}, [%rd3+1968];
	ld.local.v4.f32 	{%f3647, %f3646, %f3645, %f3644}, [%rd3+1984];
	ld.local.v4.f32 	{%f3643, %f3642, %f3641, %f3640}, [%rd3+2000];
	ld.local.v4.f32 	{%f3639, %f3638, %f3637, %f3636}, [%rd3+2016];
	ld.local.v4.f32 	{%f3635, %f3634, %f3633, %f3632}, [%rd3+2032];
$L__BB0_35:
	ld.param.f32 	%f3631, [_Z20rmsnorm_matmul_fusedPK6__halfS1_S1_PS_iiif_param_7];
	ld.param.u32 	%r124, [_Z20rmsnorm_matmul_fusedPK6__halfS1_S1_PS_iiif_param_6];
	ld.param.u32 	%r117, [_Z20rmsnorm_matmul_fusedPK6__halfS1_S1_PS_iiif_param_5];
	ld.param.u64 	%rd47, [_Z20rmsnorm_matmul_fusedPK6__halfS1_S1_PS_iiif_param_3];
	add.s64 	%rd48, %rd3, 128;
	cvt.rn.f32.s32 	%f3030, %r124;
	div.rn.f32 	%f3031, %f4151, %f3030;
	add.f32 	%f3032, %f3631, %f3031;
	rsqrt.approx.f32 	%f3033, %f3032;
	mul.f32 	%f3034, %f3033, %f4150;
	mul.f32 	%f3035, %f3033, %f4149;
	mul.f32 	%f3036, %f3033, %f4148;
	mul.f32 	%f3037, %f3033, %f4147;
	st.local.v4.f32 	[%rd3], {%f3034, %f3035, %f3036, %f3037};
	mul.f32 	%f3038, %f3033, %f4146;
	mul.f32 	%f3039, %f3033, %f4145;
	mul.f32 	%f3040, %f3033, %f4144;
	mul.f32 	%f3041, %f3033, %f4143;
	st.local.v4.f32 	[%rd3+16], {%f3038, %f3039, %f3040, %f3041};
	mul.f32 	%f3042, %f3033, %f4142;
	mul.f32 	%f3043, %f3033, %f4141;
	mul.f32 	%f3044, %f3033, %f4140;
	mul.f32 	%f3045, %f3033, %f4139;
	st.local.v4.f32 	[%rd3+32], {%f3042, %f3043, %f3044, %f3045};
	mul.f32 	%f3046, %f3033, %f4138;
	mul.f32 	%f3047, %f3033, %f4137;
	mul.f32 	%f3048, %f3033, %f4136;
	mul.f32 	%f3049, %f3033, %f4135;
	st.local.v4.f32 	[%rd3+48], {%f3046, %f3047, %f3048, %f3049};
	mul.f32 	%f3050, %f3033, %f4134;
	mul.f32 	%f3051, %f3033, %f4133;
	mul.f32 	%f3052, %f3033, %f4132;
	mul.f32 	%f3053, %f3033, %f4131;
	st.local.v4.f32 	[%rd3+64], {%f3050, %f3051, %f3052, %f3053};
	mul.f32 	%f3054, %f3033, %f4130;
	mul.f32 	%f3055, %f3033, %f4129;
	mul.f32 	%f3056, %f3033, %f4128;
	mul.f32 	%f3057, %f3033, %f4127;
	st.local.v4.f32 	[%rd3+80], {%f3054, %f3055, %f3056, %f3057};
	mul.f32 	%f3058, %f3033, %f4126;
	mul.f32 	%f3059, %f3033, %f4125;
	mul.f32 	%f3060, %f3033, %f4124;
	mul.f32 	%f3061, %f3033, %f4123;
	st.local.v4.f32 	[%rd3+96], {%f3058, %f3059, %f3060, %f3061};
	mul.f32 	%f3062, %f3033, %f4122;
	mul.f32 	%f3063, %f3033, %f4121;
	mul.f32 	%f3064, %f3033, %f4120;
	mul.f32 	%f3065, %f3033, %f4119;
	st.local.v4.f32 	[%rd3+112], {%f3062, %f3063, %f3064, %f3065};
	mul.f32 	%f3066, %f3033, %f4118;
	mul.f32 	%f3067, %f3033, %f4117;
	mul.f32 	%f3068, %f3033, %f4116;
	mul.f32 	%f3069, %f3033, %f4115;
	st.local.v4.f32 	[%rd3+128], {%f3066, %f3067, %f3068, %f3069};
	mul.f32 	%f3070, %f3033, %f4114;
	mul.f32 	%f3071, %f3033, %f4113;
	mul.f32 	%f3072, %f3033, %f4112;
	mul.f32 	%f3073, %f3033, %f4111;
	st.local.v4.f32 	[%rd3+144], {%f3070, %f3071, %f3072, %f3073};
	mul.f32 	%f3074, %f3033, %f4110;
	mul.f32 	%f3075, %f3033, %f4109;
	mul.f32 	%f3076, %f3033, %f4108;
	mul.f32 	%f3077, %f3033, %f4107;
	st.local.v4.f32 	[%rd3+160], {%f3074, %f3075, %f3076, %f3077};
	mul.f32 	%f3078, %f3033, %f4106;
	mul.f32 	%f3079, %f3033, %f4105;
	mul.f32 	%f3080, %f3033, %f4104;
	mul.f32 	%f3081, %f3033, %f4103;
	st.local.v4.f32 	[%rd3+176], {%f3078, %f3079, %f3080, %f3081};
	mul.f32 	%f3082, %f3033, %f4102;
	mul.f32 	%f3083, %f3033, %f4101;
	mul.f32 	%f3084, %f3033, %f4100;
	mul.f32 	%f3085, %f3033, %f4099;
	st.local.v4.f32 	[%rd3+192], {%f3082, %f3083, %f3084, %f3085};
	mul.f32 	%f3086, %f3033, %f4098;
	mul.f32 	%f3087, %f3033, %f4097;
	mul.f32 	%f3088, %f3033, %f4096;
	mul.f32 	%f3089, %f3033, %f4095;
	st.local.v4.f32 	[%rd3+208], {%f3086, %f3087, %f3088, %f3089};
	mul.f32 	%f3090, %f3033, %f4094;
	mul.f32 	%f3091, %f3033, %f4093;
	mul.f32 	%f3092, %f3033, %f4092;
	mul.f32 	%f3093, %f3033, %f4091;
	st.local.v4.f32 	[%rd3+224], {%f3090, %f3091, %f3092, %f3093};
	mul.f32 	%f3094, %f3033, %f4090;
	mul.f32 	%f3095, %f3033, %f4089;
	mul.f32 	%f3096, %f3033, %f4088;
	mul.f32 	%f3097, %f3033, %f4087;
	st.local.v4.f32 	[%rd3+240], {%f3094, %f3095, %f3096, %f3097};
	div.rn.f32 	%f3098, %f4086, %f3030;
	add.f32 	%f3099, %f3631, %f3098;
	rsqrt.approx.f32 	%f3100, %f3099;
	mul.f32 	%f3101, %f3100, %f4085;
	mul.f32 	%f3102, %f3100, %f4084;
	mul.f32 	%f3103, %f3100, %f4083;
	mul.f32 	%f3104, %f3100, %f4082;
	st.local.v4.f32 	[%rd3+256], {%f3101, %f3102, %f3103, %f3104};
	mul.f32 	%f3105, %f3100, %f4081;
	mul.f32 	%f3106, %f3100, %f4080;
	mul.f32 	%f3107, %f3100, %f4079;
	mul.f32 	%f3108, %f3100, %f4078;
	st.local.v4.f32 	[%rd3+272], {%f3105, %f3106, %f3107, %f3108};
	mul.f32 	%f3109, %f3100, %f4077;
	mul.f32 	%f3110, %f3100, %f4076;
	mul.f32 	%f3111, %f3100, %f4075;
	mul.f32 	%f3112, %f3100, %f4074;
	st.local.v4.f32 	[%rd3+288], {%f3109, %f3110, %f3111, %f3112};
	mul.f32 	%f3113, %f3100, %f4073;
	mul.f32 	%f3114, %f3100, %f4072;
	mul.f32 	%f3115, %f3100, %f4071;
	mul.f32 	%f3116, %f3100, %f4070;
	st.local.v4.f32 	[%rd3+304], {%f3113, %f3114, %f3115, %f3116};
	mul.f32 	%f3117, %f3100, %f4069;
	mul.f32 	%f3118, %f3100, %f4068;
	mul.f32 	%f3119, %f3100, %f4067;
	mul.f32 	%f3120, %f3100, %f4066;
	st.local.v4.f32 	[%rd3+320], {%f3117, %f3118, %f3119, %f3120};
	mul.f32 	%f3121, %f3100, %f4065;
	mul.f32 	%f3122, %f3100, %f4064;
	mul.f32 	%f3123, %f3100, %f4063;
	mul.f32 	%f3124, %f3100, %f4062;
	st.local.v4.f32 	[%rd3+336], {%f3121, %f3122, %f3123, %f3124};
	mul.f32 	%f3125, %f3100, %f4061;
	mul.f32 	%f3126, %f3100, %f4060;
	mul.f32 	%f3127, %f3100, %f4059;
	mul.f32 	%f3128, %f3100, %f4058;
	st.local.v4.f32 	[%rd3+352], {%f3125, %f3126, %f3127, %f3128};
	mul.f32 	%f3129, %f3100, %f4057;
	mul.f32 	%f3130, %f3100, %f4056;
	mul.f32 	%f3131, %f3100, %f4055;
	mul.f32 	%f3132, %f3100, %f4054;
	st.local.v4.f32 	[%rd3+368], {%f3129, %f3130, %f3131, %f3132};
	mul.f32 	%f3133, %f3100, %f4053;
	mul.f32 	%f3134, %f3100, %f4052;
	mul.f32 	%f3135, %f3100, %f4051;
	mul.f32 	%f3136, %f3100, %f4050;
	st.local.v4.f32 	[%rd3+384], {%f3133, %f3134, %f3135, %f3136};
	mul.f32 	%f3137, %f3100, %f4049;
	mul.f32 	%f3138, %f3100, %f4048;
	mul.f32 	%f3139, %f3100, %f4047;
	mul.f32 	%f3140, %f3100, %f4046;
	st.local.v4.f32 	[%rd3+400], {%f3137, %f3138, %f3139, %f3140};
	mul.f32 	%f3141, %f3100, %f4045;
	mul.f32 	%f3142, %f3100, %f4044;
	mul.f32 	%f3143, %f3100, %f4043;
	mul.f32 	%f3144, %f3100, %f4042;
	st.local.v4.f32 	[%rd3+416], {%f3141, %f3142, %f3143, %f3144};
	mul.f32 	%f3145, %f3100, %f4041;
	mul.f32 	%f3146, %f3100, %f4040;
	mul.f32 	%f3147, %f3100, %f4039;
	mul.f32 	%f3148, %f3100, %f4038;
	st.local.v4.f32 	[%rd3+432], {%f3145, %f3146, %f3147, %f3148};
	mul.f32 	%f3149, %f3100, %f4037;
	mul.f32 	%f3150, %f3100, %f4036;
	mul.f32 	%f3151, %f3100, %f4035;
	mul.f32 	%f3152, %f3100, %f4034;
	st.local.v4.f32 	[%rd3+448], {%f3149, %f3150, %f3151, %f3152};
	mul.f32 	%f3153, %f3100, %f4033;
	mul.f32 	%f3154, %f3100, %f4032;
	mul.f32 	%f3155, %f3100, %f4031;
	mul.f32 	%f3156, %f3100, %f4030;
	st.local.v4.f32 	[%rd3+464], {%f3153, %f3154, %f3155, %f3156};
	mul.f32 	%f3157, %f3100, %f4029;
	mul.f32 	%f3158, %f3100, %f4028;
	mul.f32 	%f3159, %f3100, %f4027;
	mul.f32 	%f3160, %f3100, %f4026;
	st.local.v4.f32 	[%rd3+480], {%f3157, %f3158, %f3159, %f3160};
	mul.f32 	%f3161, %f3100, %f4025;
	mul.f32 	%f3162, %f3100, %f4024;
	mul.f32 	%f3163, %f3100, %f4023;
	mul.f32 	%f3164, %f3100, %f4022;
	st.local.v4.f32 	[%rd3+496], {%f3161, %f3162, %f3163, %f3164};
	div.rn.f32 	%f3165, %f4021, %f3030;
	add.f32 	%f3166, %f3631, %f3165;
	rsqrt.approx.f32 	%f3167, %f3166;
	mul.f32 	%f3168, %f3167, %f4020;
	mul.f32 	%f3169, %f3167, %f4019;
	mul.f32 	%f3170, %f3167, %f4018;
	mul.f32 	%f3171, %f3167, %f4017;
	st.local.v4.f32 	[%rd3+512], {%f3168, %f3169, %f3170, %f3171};
	mul.f32 	%f3172, %f3167, %f4016;
	mul.f32 	%f3173, %f3167, %f4015;
	mul.f32 	%f3174, %f3167, %f4014;
	mul.f32 	%f3175, %f3167, %f4013;
	st.local.v4.f32 	[%rd3+528], {%f3172, %f3173, %f3174, %f3175};
	mul.f32 	%f3176, %f3167, %f4012;
	mul.f32 	%f3177, %f3167, %f4011;
	mul.f32 	%f3178, %f3167, %f4010;
	mul.f32 	%f3179, %f3167, %f4009;
	st.local.v4.f32 	[%rd3+544], {%f3176, %f3177, %f3178, %f3179};
	mul.f32 	%f3180, %f3167, %f4008;
	mul.f32 	%f3181, %f3167, %f4007;
	mul.f32 	%f3182, %f3167, %f4006;
	mul.f32 	%f3183, %f3167, %f4005;
	st.local.v4.f32 	[%rd3+560], {%f3180, %f3181, %f3182, %f3183};
	mul.f32 	%f3184, %f3167, %f4004;
	mul.f32 	%f3185, %f3167, %f4003;
	mul.f32 	%f3186, %f3167, %f4002;
	mul.f32 	%f3187, %f3167, %f4001;
	st.local.v4.f32 	[%rd3+576], {%f3184, %f3185, %f3186, %f3187};
	mul.f32 	%f3188, %f3167, %f4000;
	mul.f32 	%f3189, %f3167, %f3999;
	mul.f32 	%f3190, %f3167, %f3998;
	mul.f32 	%f3191, %f3167, %f3997;
	st.local.v4.f32 	[%rd3+592], {%f3188, %f3189, %f3190, %f3191};
	mul.f32 	%f3192, %f3167, %f3996;
	mul.f32 	%f3193, %f3167, %f3995;
	mul.f32 	%f3194, %f3167, %f3994;
	mul.f32 	%f3195, %f3167, %f3993;
	st.local.v4.f32 	[%rd3+608], {%f3192, %f3193, %f3194, %f3195};
	mul.f32 	%f3196, %f3167, %f3992;
	mul.f32 	%f3197, %f3167, %f3991;
	mul.f32 	%f3198, %f3167, %f3990;
	mul.f32 	%f3199, %f3167, %f3989;
	st.local.v4.f32 	[%rd3+624], {%f3196, %f3197, %f3198, %f3199};
	mul.f32 	%f3200, %f3167, %f3988;
	mul.f32 	%f3201, %f3167, %f3987;
	mul.f32 	%f3202, %f3167, %f3986;
	mul.f32 	%f3203, %f3167, %f3985;
	st.local.v4.f32 	[%rd3+640], {%f3200, %f3201, %f3202, %f3203};
	mul.f32 	%f3204, %f3167, %f3984;
	mul.f32 	%f3205, %f3167, %f3983;
	mul.f32 	%f3206, %f3167, %f3982;
	mul.f32 	%f3207, %f3167, %f3981;
	st.local.v4.f32 	[%rd3+656], {%f3204, %f3205, %f3206, %f3207};
	mul.f32 	%f3208, %f3167, %f3980;
	mul.f32 	%f3209, %f3167, %f3979;
	mul.f32 	%f3210, %f3167, %f3978;
	mul.f32 	%f3211, %f3167, %f3977;
	st.local.v4.f32 	[%rd3+672], {%f3208, %f3209, %f3210, %f3211};
	mul.f32 	%f3212, %f3167, %f3976;
	mul.f32 	%f3213, %f3167, %f3975;
	mul.f32 	%f3214, %f3167, %f3974;
	mul.f32 	%f3215, %f3167, %f3973;
	st.local.v4.f32 	[%rd3+688], {%f3212, %f3213, %f3214, %f3215};
	mul.f32 	%f3216, %f3167, %f3972;
	mul.f32 	%f3217, %f3167, %f3971;
	mul.f32 	%f3218, %f3167, %f3970;
	mul.f32 	%f3219, %f3167, %f3969;
	st.local.v4.f32 	[%rd3+704], {%f3216, %f3217, %f3218, %f3219};
	mul.f32 	%f3220, %f3167, %f3968;
	mul.f32 	%f3221, %f3167, %f3967;
	mul.f32 	%f3222, %f3167, %f3966;
	mul.f32 	%f3223, %f3167, %f3965;
	st.local.v4.f32 	[%rd3+720], {%f3220, %f3221, %f3222, %f3223};
	mul.f32 	%f3224, %f3167, %f3964;
	mul.f32 	%f3225, %f3167, %f3963;
	mul.f32 	%f3226, %f3167, %f3962;
	mul.f32 	%f3227, %f3167, %f3961;
	st.local.v4.f32 	[%rd3+736], {%f3224, %f3225, %f3226, %f3227};
	mul.f32 	%f3228, %f3167, %f3960;
	mul.f32 	%f3229, %f3167, %f3959;
	mul.f32 	%f3230, %f3167, %f3958;
	mul.f32 	%f3231, %f3167, %f3957;
	st.local.v4.f32 	[%rd3+752], {%f3228, %f3229, %f3230, %f3231};
	div.rn.f32 	%f3232, %f3956, %f3030;
	add.f32 	%f3233, %f3631, %f3232;
	rsqrt.approx.f32 	%f3234, %f3233;
	mul.f32 	%f3235, %f3234, %f3955;
	mul.f32 	%f3236, %f3234, %f3954;
	mul.f32 	%f3237, %f3234, %f3953;
	mul.f32 	%f3238, %f3234, %f3952;
	st.local.v4.f32 	[%rd3+768], {%f3235, %f3236, %f3237, %f3238};
	mul.f32 	%f3239, %f3234, %f3951;
	mul.f32 	%f3240, %f3234, %f3950;
	mul.f32 	%f3241, %f3234, %f3949;
	mul.f32 	%f3242, %f3234, %f3948;
	st.local.v4.f32 	[%rd3+784], {%f3239, %f3240, %f3241, %f3242};
	mul.f32 	%f3243, %f3234, %f3947;
	mul.f32 	%f3244, %f3234, %f3946;
	mul.f32 	%f3245, %f3234, %f3945;
	mul.f32 	%f3246, %f3234, %f3944;
	st.local.v4.f32 	[%rd3+800], {%f3243, %f3244, %f3245, %f3246};
	mul.f32 	%f3247, %f3234, %f3943;
	mul.f32 	%f3248, %f3234, %f3942;
	mul.f32 	%f3249, %f3234, %f3941;
	mul.f32 	%f3250, %f3234, %f3940;
	st.local.v4.f32 	[%rd3+816], {%f3247, %f3248, %f3249, %f3250};
	mul.f32 	%f3251, %f3234, %f3939;
	mul.f32 	%f3252, %f3234, %f3938;
	mul.f32 	%f3253, %f3234, %f3937;
	mul.f32 	%f3254, %f3234, %f3936;
	st.local.v4.f32 	[%rd3+832], {%f3251, %f3252, %f3253, %f3254};
	mul.f32 	%f3255, %f3234, %f3935;
	mul.f32 	%f3256, %f3234, %f3934;
	mul.f32 	%f3257, %f3234, %f3933;
	mul.f32 	%f3258, %f3234, %f3932;
	st.local.v4.f32 	[%rd3+848], {%f3255, %f3256, %f3257, %f3258};
	mul.f32 	%f3259, %f3234, %f3931;
	mul.f32 	%f3260, %f3234, %f3930;
	mul.f32 	%f3261, %f3234, %f3929;
	mul.f32 	%f3262, %f3234, %f3928;
	st.local.v4.f32 	[%rd3+864], {%f3259, %f3260, %f3261, %f3262};
	mul.f32 	%f3263, %f3234, %f3927;
	mul.f32 	%f3264, %f3234, %f3926;
	mul.f32 	%f3265, %f3234, %f3925;
	mul.f32 	%f3266, %f3234, %f3924;
	st.local.v4.f32 	[%rd3+880], {%f3263, %f3264, %f3265, %f3266};
	mul.f32 	%f3267, %f3234, %f3923;
	mul.f32 	%f3268, %f3234, %f3922;
	mul.f32 	%f3269, %f3234, %f3921;
	mul.f32 	%f3270, %f3234, %f3920;
	st.local.v4.f32 	[%rd3+896], {%f3267, %f3268, %f3269, %f3270};
	mul.f32 	%f3271, %f3234, %f3919;
	mul.f32 	%f3272, %f3234, %f3918;
	mul.f32 	%f3273, %f3234, %f3917;
	mul.f32 	%f3274, %f3234, %f3916;
	st.local.v4.f32 	[%rd3+912], {%f3271, %f3272, %f3273, %f3274};
	mul.f32 	%f3275, %f3234, %f3915;
	mul.f32 	%f3276, %f3234, %f3914;
	mul.f32 	%f3277, %f3234, %f3913;
	mul.f32 	%f3278, %f3234, %f3912;
	st.local.v4.f32 	[%rd3+928], {%f3275, %f3276, %f3277, %f3278};
	mul.f32 	%f3279, %f3234, %f3911;
	mul.f32 	%f3280, %f3234, %f3910;
	mul.f32 	%f3281, %f3234, %f3909;
	mul.f32 	%f3282, %f3234, %f3908;
	st.local.v4.f32 	[%rd3+944], {%f3279, %f3280, %f3281, %f3282};
	mul.f32 	%f3283, %f3234, %f3907;
	mul.f32 	%f3284, %f3234, %f3906;
	mul.f32 	%f3285, %f3234, %f3905;
	mul.f32 	%f3286, %f3234, %f3904;
	st.local.v4.f32 	[%rd3+960], {%f3283, %f3284, %f3285, %f3286};
	mul.f32 	%f3287, %f3234, %f3903;
	mul.f32 	%f3288, %f3234, %f3902;
	mul.f32 	%f3289, %f3234, %f3901;
	mul.f32 	%f3290, %f3234, %f3900;
	st.local.v4.f32 	[%rd3+976], {%f3287, %f3288, %f3289, %f3290};
	mul.f32 	%f3291, %f3234, %f3899;
	mul.f32 	%f3292, %f3234, %f3898;
	mul.f32 	%f3293, %f3234, %f3897;
	mul.f32 	%f3294, %f3234, %f3896;
	st.local.v4.f32 	[%rd3+992], {%f3291, %f3292, %f3293, %f3294};
	mul.f32 	%f3295, %f3234, %f3895;
	mul.f32 	%f3296, %f3234, %f3894;
	mul.f32 	%f3297, %f3234, %f3893;
	mul.f32 	%f3298, %f3234, %f3892;
	st.local.v4.f32 	[%rd3+1008], {%f3295, %f3296, %f3297, %f3298};
	div.rn.f32 	%f3299, %f3891, %f3030;
	add.f32 	%f3300, %f3631, %f3299;
	rsqrt.approx.f32 	%f3301, %f3300;
	mul.f32 	%f3302, %f3301, %f3890;
	mul.f32 	%f3303, %f3301, %f3889;
	mul.f32 	%f3304, %f3301, %f3888;
	mul.f32 	%f3305, %f3301, %f3887;
	st.local.v4.f32 	[%rd3+1024], {%f3302, %f3303, %f3304, %f3305};
	mul.f32 	%f3306, %f3301, %f3886;
	mul.f32 	%f3307, %f3301, %f3885;
	mul.f32 	%f3308, %f3301, %f3884;
	mul.f32 	%f3309, %f3301, %f3883;
	st.local.v4.f32 	[%rd3+1040], {%f3306, %f3307, %f3308, %f3309};
	mul.f32 	%f3310, %f3301, %f3882;
	mul.f32 	%f3311, %f3301, %f3881;
	mul.f32 	%f3312, %f3301, %f3880;
	mul.f32 	%f3313, %f3301, %f3879;
	st.local.v4.f32 	[%rd3+1056], {%f3310, %f3311, %f3312, %f3313};
	mul.f32 	%f3314, %f3301, %f3878;
	mul.f32 	%f3315, %f3301, %f3877;
	mul.f32 	%f3316, %f3301, %f3876;
	mul.f32 	%f3317, %f3301, %f3875;
	st.local.v4.f32 	[%rd3+1072], {%f3314, %f3315, %f3316, %f3317};
	mul.f32 	%f3318, %f3301, %f3874;
	mul.f32 	%f3319, %f3301, %f3873;
	mul.f32 	%f3320, %f3301, %f3872;
	mul.f32 	%f3321, %f3301, %f3871;
	st.local.v4.f32 	[%rd3+1088], {%f3318, %f3319, %f3320, %f3321};
	mul.f32 	%f3322, %f3301, %f3870;
	mul.f32 	%f3323, %f3301, %f3869;
	mul.f32 	%f3324, %f3301, %f3868;
	mul.f32 	%f3325, %f3301, %f3867;
	st.local.v4.f32 	[%rd3+1104], {%f3322, %f3323, %f3324, %f3325};
	mul.f32 	%f3326, %f3301, %f3866;
	mul.f32 	%f3327, %f3301, %f3865;
	mul.f32 	%f3328, %f3301, %f3864;
	mul.f32 	%f3329, %f3301, %f3863;
	st.local.v4.f32 	[%rd3+1120], {%f3326, %f3327, %f3328, %f3329};
	mul.f32 	%f3330, %f3301, %f3862;
	mul.f32 	%f3331, %f3301, %f3861;
	mul.f32 	%f3332, %f3301, %f3860;
	mul.f32 	%f3333, %f3301, %f3859;
	st.local.v4.f32 	[%rd3+1136], {%f3330, %f3331, %f3332, %f3333};
	mul.f32 	%f3334, %f3301, %f3858;
	mul.f32 	%f3335, %f3301, %f3857;
	mul.f32 	%f3336, %f3301, %f3856;
	mul.f32 	%f3337, %f3301, %f3855;
	st.local.v4.f32 	[%rd3+1152], {%f3334, %f3335, %f3336, %f3337};
	mul.f32 	%f3338, %f3301, %f3854;
	mul.f32 	%f3339, %f3301, %f3853;
	mul.f32 	%f3340, %f3301, %f3852;
	mul.f32 	%f3341, %f3301, %f3851;
	st.local.v4.f32 	[%rd3+1168], {%f3338, %f3339, %f3340, %f3341};
	mul.f32 	%f3342, %f3301, %f3850;
	mul.f32 	%f3343, %f3301, %f3849;
	mul.f32 	%f3344, %f3301, %f3848;
	mul.f32 	%f3345, %f3301, %f3847;
	st.local.v4.f32 	[%rd3+1184], {%f3342, %f3343, %f3344, %f3345};
	mul.f32 	%f3346, %f3301, %f3846;
	mul.f32 	%f3347, %f3301, %f3845;
	mul.f32 	%f3348, %f3301, %f3844;
	mul.f32 	%f3349, %f3301, %f3843;
	st.local.v4.f32 	[%rd3+1200], {%f3346, %f3347, %f3348, %f3349};
	mul.f32 	%f3350, %f3301, %f3842;
	mul.f32 	%f3351, %f3301, %f3841;
	mul.f32 	%f3352, %f3301, %f3840;
	mul.f32 	%f3353, %f3301, %f3839;
	st.local.v4.f32 	[%rd3+1216], {%f3350, %f3351, %f3352, %f3353};
	mul.f32 	%f3354, %f3301, %f3838;
	mul.f32 	%f3355, %f3301, %f3837;
	mul.f32 	%f3356, %f3301, %f3836;
	mul.f32 	%f3357, %f3301, %f3835;
	st.local.v4.f32 	[%rd3+1232], {%f3354, %f3355, %f3356, %f3357};
	mul.f32 	%f3358, %f3301, %f3834;
	mul.f32 	%f3359, %f3301, %f3833;
	mul.f32 	%f3360, %f3301, %f3832;
	mul.f32 	%f3361, %f3301, %f3831;
	st.local.v4.f32 	[%rd3+1248], {%f3358, %f3359, %f3360, %f3361};
	mul.f32 	%f3362, %f3301, %f3830;
	mul.f32 	%f3363, %f3301, %f3829;
	mul.f32 	%f3364, %f3301, %f3828;
	mul.f32 	%f3365, %f3301, %f3827;
	st.local.v4.f32 	[%rd3+1264], {%f3362, %f3363, %f3364, %f3365};
	div.rn.f32 	%f3366, %f3826, %f3030;
	add.f32 	%f3367, %f3631, %f3366;
	rsqrt.approx.f32 	%f3368, %f3367;
	mul.f32 	%f3369, %f3368, %f3825;
	mul.f32 	%f3370, %f3368, %f3824;
	mul.f32 	%f3371, %f3368, %f3823;
	mul.f32 	%f3372, %f3368, %f3822;
	st.local.v4.f32 	[%rd3+1280], {%f3369, %f3370, %f3371, %f3372};
	mul.f32 	%f3373, %f3368, %f3821;
	mul.f32 	%f3374, %f3368, %f3820;
	mul.f32 	%f3375, %f3368, %f3819;
	mul.f32 	%f3376, %f3368, %f3818;
	st.local.v4.f32 	[%rd3+1296], {%f3373, %f3374, %f3375, %f3376};
	mul.f32 	%f3377, %f3368, %f3817;
	mul.f32 	%f3378, %f3368, %f3816;
	mul.f32 	%f3379, %f3368, %f3815;
	mul.f32 	%f3380, %f3368, %f3814;
	st.local.v4.f32 	[%rd3+1312], {%f3377, %f3378, %f3379, %f3380};
	mul.f32 	%f3381, %f3368, %f3813;
	mul.f32 	%f3382, %f3368, %f3812;
	mul.f32 	%f3383, %f3368, %f3811;
	mul.f32 	%f3384, %f3368, %f3810;
	st.local.v4.f32 	[%rd3+1328], {%f3381, %f3382, %f3383, %f3384};
	mul.f32 	%f3385, %f3368, %f3809;
	mul.f32 	%f3386, %f3368, %f3808;
	mul.f32 	%f3387, %f3368, %f3807;
	mul.f32 	%f3388, %f3368, %f3806;
	st.local.v4.f32 	[%rd3+1344], {%f3385, %f3386, %f3387, %f3388};
	mul.f32 	%f3389, %f3368, %f3805;
	mul.f32 	%f3390, %f3368, %f3804;
	mul.f32 	%f3391, %f3368, %f3803;
	mul.f32 	%f3392, %f3368, %f3802;
	st.local.v4.f32 	[%rd3+1360], {%f3389, %f3390, %f3391, %f3392};
	mul.f32 	%f3393, %f3368, %f3801;
	mul.f32 	%f3394, %f3368, %f3800;
	mul.f32 	%f3395, %f3368, %f3799;
	mul.f32 	%f3396, %f3368, %f3798;
	st.local.v4.f32 	[%rd3+1376], {%f3393, %f3394, %f3395, %f3396};
	mul.f32 	%f3397, %f3368, %f3797;
	mul.f32 	%f3398, %f3368, %f3796;
	mul.f32 	%f3399, %f3368, %f3795;
	mul.f32 	%f3400, %f3368, %f3794;
	st.local.v4.f32 	[%rd3+1392], {%f3397, %f3398, %f3399, %f3400};
	mul.f32 	%f3401, %f3368, %f3793;
	mul.f32 	%f3402, %f3368, %f3792;
	mul.f32 	%f3403, %f3368, %f3791;
	mul.f32 	%f3404, %f3368, %f3790;
	st.local.v4.f32 	[%rd3+1408], {%f3401, %f3402, %f3403, %f3404};
	mul.f32 	%f3405, %f3368, %f3789;
	mul.f32 	%f3406, %f3368, %f3788;
	mul.f32 	%f3407, %f3368, %f3787;
	mul.f32 	%f3408, %f3368, %f3786;
	st.local.v4.f32 	[%rd3+1424], {%f3405, %f3406, %f3407, %f3408};
	mul.f32 	%f3409, %f3368, %f3785;
	mul.f32 	%f3410, %f3368, %f3784;
	mul.f32 	%f3411, %f3368, %f3783;
	mul.f32 	%f3412, %f3368, %f3782;
	st.local.v4.f32 	[%rd3+1440], {%f3409, %f3410, %f3411, %f3412};
	mul.f32 	%f3413, %f3368, %f3781;
	mul.f32 	%f3414, %f3368, %f3780;
	mul.f32 	%f3415, %f3368, %f3779;
	mul.f32 	%f3416, %f3368, %f3778;
	st.local.v4.f32 	[%rd3+1456], {%f3413, %f3414, %f3415, %f3416};
	mul.f32 	%f3417, %f3368, %f3777;
	mul.f32 	%f3418, %f3368, %f3776;
	mul.f32 	%f3419, %f3368, %f3775;
	mul.f32 	%f3420, %f3368, %f3774;
	st.local.v4.f32 	[%rd3+1472], {%f3417, %f3418, %f3419, %f3420};
	mul.f32 	%f3421, %f3368, %f3773;
	mul.f32 	%f3422, %f3368, %f3772;
	mul.f32 	%f3423, %f3368, %f3771;
	mul.f32 	%f3424, %f3368, %f3770;
	st.local.v4.f32 	[%rd3+1488], {%f3421, %f3422, %f3423, %f3424};
	mul.f32 	%f3425, %f3368, %f3769;
	mul.f32 	%f3426, %f3368, %f3768;
	mul.f32 	%f3427, %f3368, %f3767;
	mul.f32 	%f3428, %f3368, %f3766;
	st.local.v4.f32 	[%rd3+1504], {%f3425, %f3426, %f3427, %f3428};
	mul.f32 	%f3429, %f3368, %f3765;
	mul.f32 	%f3430, %f3368, %f3764;
	mul.f32 	%f3431, %f3368, %f3763;
	mul.f32 	%f3432, %f3368, %f3762;
	st.local.v4.f32 	[%rd3+1520], {%f3429, %f3430, %f3431, %f3432};
	div.rn.f32 	%f3433, %f3761, %f3030;
	add.f32 	%f3434, %f3631, %f3433;
	rsqrt.approx.f32 	%f3435, %f3434;
	mul.f32 	%f3436, %f3435, %f3760;
	mul.f32 	%f3437, %f3435, %f3759;
	mul.f32 	%f3438, %f3435, %f3758;
	mul.f32 	%f3439, %f3435, %f3757;
	st.local.v4.f32 	[%rd3+1536], {%f3436, %f3437, %f3438, %f3439};
	mul.f32 	%f3440, %f3435, %f3756;
	mul.f32 	%f3441, %f3435, %f3755;
	mul.f32 	%f3442, %f3435, %f3754;
	mul.f32 	%f3443, %f3435, %f3753;
	st.local.v4.f32 	[%rd3+1552], {%f3440, %f3441, %f3442, %f3443};
	mul.f32 	%f3444, %f3435, %f3752;
	mul.f32 	%f3445, %f3435, %f3751;
	mul.f32 	%f3446, %f3435, %f3750;
	mul.f32 	%f3447, %f3435, %f3749;
	st.local.v4.f32 	[%rd3+1568], {%f3444, %f3445, %f3446, %f3447};
	mul.f32 	%f3448, %f3435, %f3748;
	mul.f32 	%f3449, %f3435, %f3747;
	mul.f32 	%f3450, %f3435, %f3746;
	mul.f32 	%f3451, %f3435, %f3745;
	st.local.v4.f32 	[%rd3+1584], {%f3448, %f3449, %f3450, %f3451};
	mul.f32 	%f3452, %f3435, %f3744;
	mul.f32 	%f3453, %f3435, %f3743;
	mul.f32 	%f3454, %f3435, %f3742;
	mul.f32 	%f3455, %f3435, %f3741;
	st.local.v4.f32 	[%rd3+1600], {%f3452, %f3453, %f3454, %f3455};
	mul.f32 	%f3456, %f3435, %f3740;
	mul.f32 	%f3457, %f3435, %f3739;
	mul.f32 	%f3458, %f3435, %f3738;
	mul.f32 	%f3459, %f3435, %f3737;
	st.local.v4.f32 	[%rd3+1616], {%f3456, %f3457, %f3458, %f3459};
	mul.f32 	%f3460, %f3435, %f3736;
	mul.f32 	%f3461, %f3435, %f3735;
	mul.f32 	%f3462, %f3435, %f3734;
	mul.f32 	%f3463, %f3435, %f3733;
	st.local.v4.f32 	[%rd3+1632], {%f3460, %f3461, %f3462, %f3463};
	mul.f32 	%f3464, %f3435, %f3732;
	mul.f32 	%f3465, %f3435, %f3731;
	mul.f32 	%f3466, %f3435, %f3730;
	mul.f32 	%f3467, %f3435, %f3729;
	st.local.v4.f32 	[%rd3+1648], {%f3464, %f3465, %f3466, %f3467};
	mul.f32 	%f3468, %f3435, %f3728;
	mul.f32 	%f3469, %f3435, %f3727;
	mul.f32 	%f3470, %f3435, %f3726;
	mul.f32 	%f3471, %f3435, %f3725;
	st.local.v4.f32 	[%rd3+1664], {%f3468, %f3469, %f3470, %f3471};
	mul.f32 	%f3472, %f3435, %f3724;
	mul.f32 	%f3473, %f3435, %f3723;
	mul.f32 	%f3474, %f3435, %f3722;
	mul.f32 	%f3475, %f3435, %f3721;
	st.local.v4.f32 	[%rd3+1680], {%f3472, %f3473, %f3474, %f3475};
	mul.f32 	%f3476, %f3435, %f3720;
	mul.f32 	%f3477, %f3435, %f3719;
	mul.f32 	%f3478, %f3435, %f3718;
	mul.f32 	%f3479, %f3435, %f3717;
	st.local.v4.f32 	[%rd3+1696], {%f3476, %f3477, %f3478, %f3479};
	mul.f32 	%f3480, %f3435, %f3716;
	mul.f32 	%f3481, %f3435, %f3715;
	mul.f32 	%f3482, %f3435, %f3714;
	mul.f32 	%f3483, %f3435, %f3713;
	st.local.v4.f32 	[%rd3+1712], {%f3480, %f3481, %f3482, %f3483};
	mul.f32 	%f3484, %f3435, %f3712;
	mul.f32 	%f3485, %f3435, %f3711;
	mul.f32 	%f3486, %f3435, %f3710;
	mul.f32 	%f3487, %f3435, %f3709;
	st.local.v4.f32 	[%rd3+1728], {%f3484, %f3485, %f3486, %f3487};
	mul.f32 	%f3488, %f3435, %f3708;
	mul.f32 	%f3489, %f3435, %f3707;
	mul.f32 	%f3490, %f3435, %f3706;
	mul.f32 	%f3491, %f3435, %f3705;
	st.local.v4.f32 	[%rd3+1744], {%f3488, %f3489, %f3490, %f3491};
	mul.f32 	%f3492, %f3435, %f3704;
	mul.f32 	%f3493, %f3435, %f3703;
	mul.f32 	%f3494, %f3435, %f3702;
	mul.f32 	%f3495, %f3435, %f3701;
	st.local.v4.f32 	[%rd3+1760], {%f3492, %f3493, %f3494, %f3495};
	mul.f32 	%f3496, %f3435, %f3700;
	mul.f32 	%f3497, %f3435, %f3699;
	mul.f32 	%f3498, %f3435, %f3698;
	mul.f32 	%f3499, %f3435, %f3697;
	st.local.v4.f32 	[%rd3+1776], {%f3496, %f3497, %f3498, %f3499};
	div.rn.f32 	%f3500, %f3696, %f3030;
	add.f32 	%f3501, %f3631, %f3500;
	rsqrt.approx.f32 	%f3502, %f3501;
	mul.f32 	%f3503, %f3502, %f3695;
	mul.f32 	%f3504, %f3502, %f3694;
	mul.f32 	%f3505, %f3502, %f3693;
	mul.f32 	%f3506, %f3502, %f3692;
	st.local.v4.f32 	[%rd3+1792], {%f3503, %f3504, %f3505, %f3506};
	mul.f32 	%f3507, %f3502, %f3691;
	mul.f32 	%f3508, %f3502, %f3690;
	mul.f32 	%f3509, %f3502, %f3689;
	mul.f32 	%f3510, %f3502, %f3688;
	st.local.v4.f32 	[%rd3+1808], {%f3507, %f3508, %f3509, %f3510};
	mul.f32 	%f3511, %f3502, %f3687;
	mul.f32 	%f3512, %f3502, %f3686;
	mul.f32 	%f3513, %f3502, %f3685;
	mul.f32 	%f3514, %f3502, %f3684;
	st.local.v4.f32 	[%rd3+1824], {%f3511, %f3512, %f3513, %f3514};
	mul.f32 	%f3515, %f3502, %f3683;
	mul.f32 	%f3516, %f3502, %f3682;
	mul.f32 	%f3517, %f3502, %f3681;
	mul.f32 	%f3518, %f3502, %f3680;
	st.local.v4.f32 	[%rd3+1840], {%f3515, %f3516, %f3517, %f3518};
	mul.f32 	%f3519, %f3502, %f3679;
	mul.f32 	%f3520, %f3502, %f3678;
	mul.f32 	%f3521, %f3502, %f3677;
	mul.f32 	%f3522, %f3502, %f3676;
	st.local.v4.f32 	[%rd3+1856], {%f3519, %f3520, %f3521, %f3522};
	mul.f32 	%f3523, %f3502, %f3675;
	mul.f32 	%f3524, %f3502, %f3674;
	mul.f32 	%f3525, %f3502, %f3673;
	mul.f32 	%f3526, %f3502, %f3672;
	st.local.v4.f32 	[%rd3+1872], {%f3523, %f3524, %f3525, %f3526};
	mul.f32 	%f3527, %f3502, %f3671;
	mul.f32 	%f3528, %f3502, %f3670;
	mul.f32 	%f3529, %f3502, %f3669;
	mul.f32 	%f3530, %f3502, %f3668;
	st.local.v4.f32 	[%rd3+1888], {%f3527, %f3528, %f3529, %f3530};
	mul.f32 	%f3531, %f3502, %f3667;
	mul.f32 	%f3532, %f3502, %f3666;
	mul.f32 	%f3533, %f3502, %f3665;
	mul.f32 	%f3534, %f3502, %f3664;
	st.local.v4.f32 	[%rd3+1904], {%f3531, %f3532, %f3533, %f3534};
	mul.f32 	%f3535, %f3502, %f3663;
	mul.f32 	%f3536, %f3502, %f3662;
	mul.f32 	%f3537, %f3502, %f3661;
	mul.f32 	%f3538, %f3502, %f3660;
	st.local.v4.f32 	[%rd3+1920], {%f3535, %f3536, %f3537, %f3538};
	mul.f32 	%f3539, %f3502, %f3659;
	mul.f32 	%f3540, %f3502, %f3658;
	mul.f32 	%f3541, %f3502, %f3657;
	mul.f32 	%f3542, %f3502, %f3656;
	st.local.v4.f32 	[%rd3+1936], {%f3539, %f3540, %f3541, %f3542};
	mul.f32 	%f3543, %f3502, %f3655;
	mul.f32 	%f3544, %f3502, %f3654;
	mul.f32 	%f3545, %f3502, %f3653;
	mul.f32 	%f3546, %f3502, %f3652;
	st.local.v4.f32 	[%rd3+1952], {%f3543, %f3544, %f3545, %f3546};
	mul.f32 	%f3547, %f3502, %f3651;
	mul.f32 	%f3548, %f3502, %f3650;
	mul.f32 	%f3549, %f3502, %f3649;
	mul.f32 	%f3550, %f3502, %f3648;
	st.local.v4.f32 	[%rd3+1968], {%f3547, %f3548, %f3549, %f3550};
	mul.f32 	%f3551, %f3502, %f3647;
	mul.f32 	%f3552, %f3502, %f3646;
	mul.f32 	%f3553, %f3502, %f3645;
	mul.f32 	%f3554, %f3502, %f3644;
	st.local.v4.f32 	[%rd3+1984], {%f3551, %f3552, %f3553, %f3554};
	mul.f32 	%f3555, %f3502, %f3643;
	mul.f32 	%f3556, %f3502, %f3642;
	mul.f32 	%f3557, %f3502, %f3641;
	mul.f32 	%f3558, %f3502, %f3640;
	st.local.v4.f32 	[%rd3+2000], {%f3555, %f3556, %f3557, %f3558};
	mul.f32 	%f3559, %f3502, %f3639;
	mul.f32 	%f3560, %f3502, %f3638;
	mul.f32 	%f3561, %f3502, %f3637;
	mul.f32 	%f3562, %f3502, %f3636;
	st.local.v4.f32 	[%rd3+2016], {%f3559, %f3560, %f3561, %f3562};
	mul.f32 	%f3563, %f3502, %f3635;
	mul.f32 	%f3564, %f3502, %f3634;
	mul.f32 	%f3565, %f3502, %f3633;
	mul.f32 	%f3566, %f3502, %f3632;
	st.local.v4.f32 	[%rd3+2032], {%f3563, %f3564, %f3565, %f3566};
	mov.u32 	%r110, %ctaid.y;
	mul.lo.s32 	%r111, %r110, %r117;
	shl.b32 	%r112, %r111, 3;
	mov.u32 	%r113, %ctaid.x;
	shl.b32 	%r114, %r113, 6;
	add.s32 	%r147, %r112, %r114;
	cvta.to.global.u64 	%rd8, %rd47;
	mov.b32 	%r148, 0;
$L__BB0_36:
	ld.param.u32 	%r118, [_Z20rmsnorm_matmul_fusedPK6__halfS1_S1_PS_iiif_param_5];
	ld.local.v4.f32 	{%f3567, %f3568, %f3569, %f3570}, [%rd48+-128];
	// begin inline asm
	{  cvt.rn.f16.f32 %rs273, %f3567;}

	// end inline asm
	mul.wide.s32 	%rd45, %r147, 2;
	add.s64 	%rd46, %rd8, %rd45;
	st.global.u16 	[%rd46], %rs273;
	// begin inline asm
	{  cvt.rn.f16.f32 %rs274, %f3568;}

	// end inline asm
	st.global.u16 	[%rd46+2], %rs274;
	// begin inline asm
	{  cvt.rn.f16.f32 %rs275, %f3569;}

	// end inline asm
	st.global.u16 	[%rd46+4], %rs275;
	// begin inline asm
	{  cvt.rn.f16.f32 %rs276, %f3570;}

	// end inline asm
	st.global.u16 	[%rd46+6], %rs276;
	ld.local.v4.f32 	{%f3571, %f3572, %f3573, %f3574}, [%rd48+-112];
	// begin inline asm
	{  cvt.rn.f16.f32 %rs277, %f3571;}

	// end inline asm
	st.global.u16 	[%rd46+8], %rs277;
	// begin inline asm
	{  cvt.rn.f16.f32 %rs278, %f3572;}

	// end inline asm
	st.global.u16 	[%rd46+10], %rs278;
	// begin inline asm
	{  cvt.rn.f16.f32 %rs279, %f3573;}

	// end inline asm
	st.global.u16 	[%rd46+12], %rs279;
	// begin inline asm
	{  cvt.rn.f16.f32 %rs280, %f3574;}

	// end inline asm
	st.global.u16 	[%rd46+14], %rs280;
	ld.local.v4.f32 	{%f3575, %f3576, %f3577, %f3578}, [%rd48+-96];
	// begin inline asm
	{  cvt.rn.f16.f32 %rs281, %f3575;}

	// end inline asm
	st.global.u16 	[%rd46+16], %rs281;
	// begin inline asm
	{  cvt.rn.f16.f32 %rs282, %f3576;}

	// end inline asm
	st.global.u16 	[%rd46+18], %rs282;
	// begin inline asm
	{  cvt.rn.f16.f32 %rs283, %f3577;}

	// end inline asm
	st.global.u16 	[%rd46+20], %rs283;
	// begin inline asm
	{  cvt.rn.f16.f32 %rs284, %f3578;}

	// end inline asm
	st.global.u16 	[%rd46+22], %rs284;
	ld.local.v4.f32 	{%f3579, %f3580, %f3581, %f3582}, [%rd48+-80];
	// begin inline asm
	{  cvt.rn.f16.f32 %rs285, %f3579;}

	// end inline asm
	st.global.u16 	[%rd46+24], %rs285;
	// begin inline asm
	{  cvt.rn.f16.f32 %rs286, %f3580;}

	// end inline asm
	st.global.u16 	[%rd46+26], %rs286;
	// begin inline asm
	{  cvt.rn.f16.f32 %rs287, %f3581;}

	// end inline asm
	st.global.u16 	[%rd46+28], %rs287;
	// begin inline asm
	{  cvt.rn.f16.f32 %rs288, %f3582;}

	// end inline asm
	st.global.u16 	[%rd46+30], %rs288;
	ld.local.v4.f32 	{%f3583, %f3584, %f3585, %f3586}, [%rd48+-64];
	// begin inline asm
	{  cvt.rn.f16.f32 %rs289, %f3583;}

	// end inline asm
	st.global.u16 	[%rd46+32], %rs289;
	// begin inline asm
	{  cvt.rn.f16.f32 %rs290, %f3584;}

	// end inline asm
	st.global.u16 	[%rd46+34], %rs290;
	// begin inline asm
	{  cvt.rn.f16.f32 %rs291, %f3585;}

	// end inline asm
	st.global.u16 	[%rd46+36], %rs291;
	// begin inline asm
	{  cvt.rn.f16.f32 %rs292, %f3586;}

	// end inline asm
	st.global.u16 	[%rd46+38], %rs292;
	ld.local.v4.f32 	{%f3587, %f3588, %f3589, %f3590}, [%rd48+-48];
	// begin inline asm
	{  cvt.rn.f16.f32 %rs293, %f3587;}

	// end inline asm
	st.global.u16 	[%rd46+40], %rs293;
	// begin inline asm
	{  cvt.rn.f16.f32 %rs294, %f3588;}

	// end inline asm
	st.global.u16 	[%rd46+42], %rs294;
	// begin inline asm
	{  cvt.rn.f16.f32 %rs295, %f3589;}

	// end inline asm
	st.global.u16 	[%rd46+44], %rs295;
	// begin inline asm
	{  cvt.rn.f16.f32 %rs296, %f3590;}

	// end inline asm
	st.global.u16 	[%rd46+46], %rs296;
	ld.local.v4.f32 	{%f3591, %f3592, %f3593, %f3594}, [%rd48+-32];
	// begin inline asm
	{  cvt.rn.f16.f32 %rs297, %f3591;}

	// end inline asm
	st.global.u16 	[%rd46+48], %rs297;
	// begin inline asm
	{  cvt.rn.f16.f32 %rs298, %f3592;}

	// end inline asm
	st.global.u16 	[%rd46+50], %rs298;
	// begin inline asm
	{  cvt.rn.f16.f32 %rs299, %f3593;}

	// end inline asm
	st.global.u16 	[%rd46+52], %rs299;
	// begin inline asm
	{  cvt.rn.f16.f32 %rs300, %f3594;}

	// end inline asm
	st.global.u16 	[%rd46+54], %rs300;
	ld.local.v4.f32 	{%f3595, %f3596, %f3597, %f3598}, [%rd48+-16];
	// begin inline asm
	{  cvt.rn.f16.f32 %rs301, %f3595;}

	// end inline asm
	st.global.u16 	[%rd46+56], %rs301;
	// begin inline asm
	{  cvt.rn.f16.f32 %rs302, %f3596;}

	// end inline asm
	st.global.u16 	[%rd46+58], %rs302;
	// begin inline asm
	{  cvt.rn.f16.f32 %rs303, %f3597;}

	// end inline asm
	st.global.u16 	[%rd46+60], %rs303;
	// begin inline asm
	{  cvt.rn.f16.f32 %rs304, %f3598;}

	// end inline asm
	st.global.u16 	[%rd46+62], %rs304;
	ld.local.v4.f32 	{%f3599, %f3600, %f3601, %f3602}, [%rd48];
	// begin inline asm
	{  cvt.rn.f16.f32 %rs305, %f3599;}

	// end inline asm
	st.global.u16 	[%rd46+64], %rs305;
	// begin inline asm
	{  cvt.rn.f16.f32 %rs306, %f3600;}

	// end inline asm
	st.global.u16 	[%rd46+66], %rs306;
	// begin inline asm
	{  cvt.rn.f16.f32 %rs307, %f3601;}

	// end inline asm
	st.global.u16 	[%rd46+68], %rs307;
	// begin inline asm
	{  cvt.rn.f16.f32 %rs308, %f3602;}

	// end inline asm
	st.global.u16 	[%rd46+70], %rs308;
	ld.local.v4.f32 	{%f3603, %f3604, %f3605, %f3606}, [%rd48+16];
	// begin inline asm
	{  cvt.rn.f16.f32 %rs309, %f3603;}

	// end inline asm
	st.global.u16 	[%rd46+72], %rs309;
	// begin inline asm
	{  cvt.rn.f16.f32 %rs310, %f3604;}

	// end inline asm
	st.global.u16 	[%rd46+74], %rs310;
	// begin inline asm
	{  cvt.rn.f16.f32 %rs311, %f3605;}

	// end inline asm
	st.global.u16 	[%rd46+76], %rs311;
	// begin inline asm
	{  cvt.rn.f16.f32 %rs312, %f3606;}

	// end inline asm
	st.global.u16 	[%rd46+78], %rs312;
	ld.local.v4.f32 	{%f3607, %f3608, %f3609, %f3610}, [%rd48+32];
	// begin inline asm
	{  cvt.rn.f16.f32 %rs313, %f3607;}

	// end inline asm
	st.global.u16 	[%rd46+80], %rs313;
	// begin inline asm
	{  cvt.rn.f16.f32 %rs314, %f3608;}

	// end inline asm
	st.global.u16 	[%rd46+82], %rs314;
	// begin inline asm
	{  cvt.rn.f16.f32 %rs315, %f3609;}

	// end inline asm
	st.global.u16 	[%rd46+84], %rs315;
	// begin inline asm
	{  cvt.rn.f16.f32 %rs316, %f3610;}

	// end inline asm
	st.global.u16 	[%rd46+86], %rs316;
	ld.local.v4.f32 	{%f3611, %f3612, %f3613, %f3614}, [%rd48+48];
	// begin inline asm
	{  cvt.rn.f16.f32 %rs317, %f3611;}

	// end inline asm
	st.global.u16 	[%rd46+88], %rs317;
	// begin inline asm
	{  cvt.rn.f16.f32 %rs318, %f3612;}

	// end inline asm
	st.global.u16 	[%rd46+90], %rs318;
	// begin inline asm
	{  cvt.rn.f16.f32 %rs319, %f3613;}

	// end inline asm
	st.global.u16 	[%rd46+92], %rs319;
	// begin inline asm
	{  cvt.rn.f16.f32 %rs320, %f3614;}

	// end inline asm
	st.global.u16 	[%rd46+94], %rs320;
	ld.local.v4.f32 	{%f3615, %f3616, %f3617, %f3618}, [%rd48+64];
	// begin inline asm
	{  cvt.rn.f16.f32 %rs321, %f3615;}

	// end inline asm
	st.global.u16 	[%rd46+96], %rs321;
	// begin inline asm
	{  cvt.rn.f16.f32 %rs322, %f3616;}

	// end inline asm
	st.global.u16 	[%rd46+98], %rs322;
	// begin inline asm
	{  cvt.rn.f16.f32 %rs323, %f3617;}

	// end inline asm
	st.global.u16 	[%rd46+100], %rs323;
	// begin inline asm
	{  cvt.rn.f16.f32 %rs324, %f3618;}

	// end inline asm
	st.global.u16 	[%rd46+102], %rs324;
	ld.local.v4.f32 	{%f3619, %f3620, %f3621, %f3622}, [%rd48+80];
	// begin inline asm
	{  cvt.rn.f16.f32 %rs325, %f3619;}

	// end inline asm
	st.global.u16 	[%rd46+104], %rs325;
	// begin inline asm
	{  cvt.rn.f16.f32 %rs326, %f3620;}

	// end inline asm
	st.global.u16 	[%rd46+106], %rs326;
	// begin inline asm
	{  cvt.rn.f16.f32 %rs327, %f3621;}

	// end inline asm
	st.global.u16 	[%rd46+108], %rs327;
	// begin inline asm
	{  cvt.rn.f16.f32 %rs328, %f3622;}

	// end inline asm
	st.global.u16 	[%rd46+110], %rs328;
	ld.local.v4.f32 	{%f3623, %f3624, %f3625, %f3626}, [%rd48+96];
	// begin inline asm
	{  cvt.rn.f16.f32 %rs329, %f3623;}

	// end inline asm
	st.global.u16 	[%rd46+112], %rs329;
	// begin inline asm
	{  cvt.rn.f16.f32 %rs330, %f3624;}

	// end inline asm
	st.global.u16 	[%rd46+114], %rs330;
	// begin inline asm
	{  cvt.rn.f16.f32 %rs331, %f3625;}

	// end inline asm
	st.global.u16 	[%rd46+116], %rs331;
	// begin inline asm
	{  cvt.rn.f16.f32 %rs332, %f3626;}

	// end inline asm
	st.global.u16 	[%rd46+118], %rs332;
	ld.local.v4.f32 	{%f3627, %f3628, %f3629, %f3630}, [%rd48+112];
	// begin inline asm
	{  cvt.rn.f16.f32 %rs333, %f3627;}

	// end inline asm
	st.global.u16 	[%rd46+120], %rs333;
	// begin inline asm
	{  cvt.rn.f16.f32 %rs334, %f3628;}

	// end inline asm
	st.global.u16 	[%rd46+122], %rs334;
	// begin inline asm
	{  cvt.rn.f16.f32 %rs335, %f3629;}

	// end inline asm
	st.global.u16 	[%rd46+124], %rs335;
	// begin inline asm
	{  cvt.rn.f16.f32 %rs336, %f3630;}

	// end inline asm
	st.global.u16 	[%rd46+126], %rs336;
	add.s32 	%r148, %r148, 1;
	add.s32 	%r147, %r147, %r118;
	add.s64 	%rd48, %rd48, 256;
	setp.ne.s32 	%p19, %r148, 8;
	@%p19 bra 	$L__BB0_36;
	ret;

}


// ===== COMPILED SASS (sm_100) =====

	.target	sm_100

	.elftype	@"ET_EXEC"


//--------------------- .note.nv.tkinfo           --------------------------
	.section	.note.nv.tkinfo,"",@"SHT_NOTE"
	.sectionflags	@"SHF_NOTE_NV_TKINFO"
	.tkinfo
        /*0018*/ 	.word	0x00000002
        /*0030*/ 	.string	""
        /*0030*/ 	.string	"ptxas"
        /*0030*/ 	.string	"Cuda compilation tools, release 13.0, V13.0.88"
        /*0030*/ 	.string	"Build cuda_13.0.r13.0/compiler.36424714_0"
        /*0030*/ 	.string	"-arch sm_100 -m 64 "



//--------------------- .note.nv.cuinfo           --------------------------
	.section	.note.nv.cuinfo,"",@"SHT_NOTE"
	.sectionflags	@"SHF_NOTE_NV_CUINFO"
        /*0018*/ 	.short	0x0002
        /*001a*/ 	.short	0x0064
        /*001c*/ 	.short	0x0082
	.zero		2


//--------------------- .nv.info                  --------------------------
	.section	.nv.info,"",@"SHT_CUDA_INFO"
	.align	4


	//----- nvinfo : EIATTR_REGCOUNT
	.align		4
        /*0000*/ 	.byte	0x04, 0x2f
        /*0002*/ 	.short	(.L_1 - .L_0)
	.align		4
.L_0:
        /*0004*/ 	.word	index@(_Z20rmsnorm_matmul_fusedPK6__halfS1_S1_PS_iiif)
        /*0008*/ 	.word	0x000000ff


	//----- nvinfo : EIATTR_FRAME_SIZE
	.align		4
.L_1:
        /*000c*/ 	.byte	0x04, 0x11
        /*000e*/ 	.short	(.L_3 - .L_2)
	.align		4
.L_2:
        /*0010*/ 	.word	index@($__internal_0_$__cuda_sm3x_div_rn_noftz_f32_slowpath)
        /*0014*/ 	.word	0x00000c50


	//----- nvinfo : EIATTR_FRAME_SIZE
	.align		4
.L_3:
        /*0018*/ 	.byte	0x04, 0x11
        /*001a*/ 	.short	(.L_5 - .L_4)
	.align		4
.L_4:
        /*001c*/ 	.word	index@(_Z20rmsnorm_matmul_fusedPK6__halfS1_S1_PS_iiif)
        /*0020*/ 	.word	0x00000c50


	//----- nvinfo : EIATTR_MIN_STACK_SIZE
	.align		4
.L_5:
        /*0024*/ 	.byte	0x04, 0x12
        /*0026*/ 	.short	(.L_7 - .L_6)
	.align		4
.L_6:
        /*0028*/ 	.word	index@(_Z20rmsnorm_matmul_fusedPK6__halfS1_S1_PS_iiif)
        /*002c*/ 	.word	0x00000c50
.L_7:


//--------------------- .nv.compat                --------------------------
	.section	.nv.compat,"",@"SHT_CUDA_COMPAT_INFO"
	.align	4
        /*0000*/ 	.byte	0x02, 0x09, 0x00, 0x00, 0x02, 0x02, 0x01, 0x00, 0x02, 0x05, 0x05, 0x00, 0x03, 0x07, 0x01, 0x01
        /*0010*/ 	.byte	0x02, 0x03, 0x00, 0x00, 0x02, 0x06, 0x01, 0x00, 0x04, 0x0b, 0x08, 0x00, 0x01, 0x00, 0x00, 0x00
        /*0020*/ 	.byte	0x00, 0x00, 0x00, 0x00


//--------------------- .nv.info._Z20rmsnorm_matmul_fusedPK6__halfS1_S1_PS_iiif --------------------------
	.section	.nv.info._Z20rmsnorm_matmul_fusedPK6__halfS1_S1_PS_iiif,"",@"SHT_CUDA_INFO"
	.sectionflags	@""
	.align	4


	//----- nvinfo : EIATTR_CUDA_API_VERSION
	.align		4
        /*0000*/ 	.byte	0x04, 0x37
        /*0002*/ 	.short	(.L_9 - .L_8)
.L_8:
        /*0004*/ 	.word	0x00000082


	//----- nvinfo : EIATTR_KPARAM_INFO
	.align		4
.L_9:
        /*0008*/ 	.byte	0x04, 0x17
        /*000a*/ 	.short	(.L_11 - .L_10)
.L_10:
        /*000c*/ 	.word	0x00000000
        /*0010*/ 	.short	0x0007
        /*0012*/ 	.short	0x002c
        /*0014*/ 	.byte	0x00, 0xf0, 0x11, 0x00


	//----- nvinfo : EIATTR_KPARAM_INFO
	.align		4
.L_11:
        /*0018*/ 	.byte	0x04, 0x17
        /*001a*/ 	.short	(.L_13 - .L_12)
.L_12:
        /*001c*/ 	.word	0x00000000
        /*0020*/ 	.short	0x0006
        /*0022*/ 	.short	0x0028
        /*0024*/ 	.byte	0x00, 0xf0, 0x11, 0x00


	//----- nvinfo : EIATTR_KPARAM_INFO
	.align		4
.L_13:
        /*0028*/ 	.byte	0x04, 0x17
        /*002a*/ 	.short	(.L_15 - .L_14)
.L_14:
        /*002c*/ 	.word	0x00000000
        /*0030*/ 	.short	0x0005
        /*0032*/ 	.short	0x0024
        /*0034*/ 	.byte	0x00, 0xf0, 0x11, 0x00


	//----- nvinfo : EIATTR_KPARAM_INFO
	.align		4
.L_15:
        /*0038*/ 	.byte	0x04, 0x17
        /*003a*/ 	.short	(.L_17 - .L_16)
.L_16:
        /*003c*/ 	.word	0x00000000
        /*0040*/ 	.short	0x0004
        /*0042*/ 	.short	0x0020
        /*0044*/ 	.byte	0x00, 0xf0, 0x11, 0x00


	//----- nvinfo : EIATTR_KPARAM_INFO
	.align		4
.L_17:
        /*0048*/ 	.byte	0x04, 0x17
        /*004a*/ 	.short	(.L_19 - .L_18)
.L_18:
        /*004c*/ 	.word	0x00000000
        /*0050*/ 	.short	0x0003
        /*0052*/ 	.short	0x0018
        /*0054*/ 	.byte	0x00, 0xf5, 0x21, 0x00


	//----- nvinfo : EIATTR_KPARAM_INFO
	.align		4
.L_19:
        /*0058*/ 	.byte	0x04, 0x17
        /*005a*/ 	.short	(.L_21 - .L_20)
.L_20:
        /*005c*/ 	.word	0x00000000
        /*0060*/ 	.short	0x0002
        /*0062*/ 	.short	0x0010
        /*0064*/ 	.byte	0x00, 0xf5, 0x21, 0x00


	//----- nvinfo : EIATTR_KPARAM_INFO
	.align		4
.L_21:
        /*0068*/ 	.byte	0x04, 0x17
        /*006a*/ 	.short	(.L_23 - .L_22)
.L_22:
        /*006c*/ 	.word	0x00000000
        /*0070*/ 	.short	0x0001
        /*0072*/ 	.short	0x0008
        /*0074*/ 	.byte	0x00, 0xf5, 0x21, 0x00


	//----- nvinfo : EIATTR_KPARAM_INFO
	.align		4
.L_23:
        /*0078*/ 	.byte	0x04, 0x17
        /*007a*/ 	.short	(.L_25 - .L_24)
.L_24:
        /*007c*/ 	.word	0x00000000
        /*0080*/ 	.short	0x0000
        /*0082*/ 	.short	0x0000
        /*0084*/ 	.byte	0x00, 0xf5, 0x21, 0x00


	//----- nvinfo : EIATTR_SPARSE_MMA_MASK
	.align		4
.L_25:
        /*0088*/ 	.byte	0x03, 0x50
        /*008a*/ 	.short	0x0000


	//----- nvinfo : EIATTR_MAXREG_COUNT
	.align		4
        /*008c*/ 	.byte	0x03, 0x1b
        /*008e*/ 	.short	0x00ff


	//----- nvinfo : EIATTR_NUM_BARRIERS
	.align		4
        /*0090*/ 	.byte	0x02, 0x4c
        /*0092*/ 	.byte	0x01
	.zero		1


	//----- nvinfo : EIATTR_ANNOTATIONS
	.align		4
        /*0094*/ 	.byte	0x04, 0x55
        /*0096*/ 	.short	(.L_27 - .L_26)


	//   ....[0]....
.L_26:
        /*0098*/ 	.word	0x00000001
        /*009c*/ 	.byte	0x40, 0x1c, 0x00, 0x00, 0x01, 0x00, 0x00, 0x00, 0x80, 0x1c, 0x00, 0x00, 0x01, 0x00, 0x00, 0x00
        /* <DEDUP_REMOVED lines=298> */
        /*134c*/ 	.byte	0x30, 0x01, 0x01, 0x00, 0x01, 0x00, 0x00, 0x00, 0x90, 0x01, 0x01, 0x00


	//----- nvinfo : EIATTR_MERCURY_ISA_VERSION
	.align		4
.L_27:
        /*1358*/ 	.byte	0x03, 0x5f
        /*135a*/ 	.short	0x0101


	//----- nvinfo : EIATTR_VRC_CTA_INIT_COUNT
	.align		4
        /*135c*/ 	.byte	0x02, 0x4a
	.zero		1
	.zero		1


	//----- nvinfo : EIATTR_EXIT_INSTR_OFFSETS
	.align		4
        /*1360*/ 	.byte	0x04, 0x1c
        /*1362*/ 	.short	(.L_29 - .L_28)


	//   ....[0]....
.L_28:
        /*1364*/ 	.word	0x0000fc40


	//----- nvinfo : EIATTR_CRS_STACK_SIZE
	.align		4
.L_29:
        /*1368*/ 	.byte	0x04, 0x1e
        /*136a*/ 	.short	(.L_31 - .L_30)
.L_30:
        /*136c*/ 	.word	0x00000000


	//----- nvinfo : EIATTR_CBANK_PARAM_SIZE
	.align		4
.L_31:
        /*1370*/ 	.byte	0x03, 0x19
        /*1372*/ 	.short	0x0030


	//----- nvinfo : EIATTR_PARAM_CBANK
	.align		4
        /*1374*/ 	.byte	0x04, 0x0a
        /*1376*/ 	.short	(.L_33 - .L_32)
	.align		4
.L_32:
        /*1378*/ 	.word	index@(.nv.constant0._Z20rmsnorm_matmul_fusedPK6__halfS1_S1_PS_iiif)
        /*137c*/ 	.short	0x0380
        /*137e*/ 	.short	0x0030


	//----- nvinfo : EIATTR_SW_WAR
	.align		4
.L_33:
        /*1380*/ 	.byte	0x04, 0x36
        /*1382*/ 	.short	(.L_35 - .L_34)
.L_34:
        /*1384*/ 	.word	0x00000008
.L_35:


//--------------------- .nv.callgraph             --------------------------
	.section	.nv.callgraph,"",@"SHT_CUDA_CALLGRAPH"
	.align	4
	.sectionentsize	8
	.align		4
        /*0000*/ 	.word	0x00000000
	.align		4
        /*0004*/ 	.word	0xffffffff
	.align		4
        /*0008*/ 	.word	0x00000000
	.align		4
        /*000c*/ 	.word	0xfffffffe
	.align		4
        /*0010*/ 	.word	0x00000000
	.align		4
        /*0014*/ 	.word	0xfffffffd
	.align		4
        /*0018*/ 	.word	0x00000000
	.align		4
        /*001c*/ 	.word	0xfffffffc


//--------------------- .text._Z20rmsnorm_matmul_fusedPK6__halfS1_S1_PS_iiif --------------------------
	.section	.text._Z20rmsnorm_matmul_fusedPK6__halfS1_S1_PS_iiif,"ax",@progbits
	.align	128
        .global         _Z20rmsnorm_matmul_fusedPK6__halfS1_S1_PS_iiif
        .type           _Z20rmsnorm_matmul_fusedPK6__halfS1_S1_PS_iiif,@function
        .size           _Z20rmsnorm_matmul_fusedPK6__halfS1_S1_PS_iiif,(.L_x_36 - _Z20rmsnorm_matmul_fusedPK6__halfS1_S1_PS_iiif)
        .other          _Z20rmsnorm_matmul_fusedPK6__halfS1_S1_PS_iiif,@"STO_CUDA_ENTRY STV_DEFAULT"
_Z20rmsnorm_matmul_fusedPK6__halfS1_S1_PS_iiif:
.text._Z20rmsnorm_matmul_fusedPK6__halfS1_S1_PS_iiif:
[----:B------:R-:W0:Y:S08]  /*0000*/  LDC R1, c[0x0][0x37c] ;  /* 0x0000df00ff017b82 */ /* 0x000e300000000800 */
[----:B------:R-:W1:Y:S01]  /*0010*/  S2UR UR4, SR_CTAID.Y ;  /* 0x00000000000479c3 */ /* 0x000e620000002600 */
[----:B------:R-:W1:Y:S01]  /*0020*/  LDCU UR21, c[0x0][0x3a8] ;  /* 0x00007500ff1577ac */ /* 0x000e620008000800 */
[----:B0-----:R-:W-:Y:S01]  /*0030*/  IADD3 R1, PT, PT, R1, -0xc50, RZ ;  /* 0xfffff3b001017810 */ /* 0x001fe20007ffe0ff */
[----:B------:R-:W-:Y:S01]  /*0040*/  HFMA2 R0, -RZ, RZ, 0, 7.62939453125e-06 ;  /* 0x00000080ff007431 */ /* 0x000fe200000001ff */
[----:B------:R-:W-:-:S02]  /*0050*/  UMOV UR14, 0x400 ;  /* 0x00000400000e7882 */ /* 0x000fc40000000000 */
[C---:B------:R-:W-:Y:S01]  /*0060*/  R2UR UR20, R1.reuse ;  /* 0x00000000011472ca */ /* 0x040fe200000e0000 */
[----:B------:R0:W-:Y:S01]  /*0070*/  STL.128 [R1], RZ ;  /* 0x000000ff01007387 */ /* 0x0001e20000100c00 */
[----:B------:R-:W2:Y:S01]  /*0080*/  S2UR UR12, SR_CTAID.X ;  /* 0x00000000000c79c3 */ /* 0x000ea20000002500 */
[----:B------:R-:W-:Y:S01]  /*0090*/  R2UR UR23, R1 ;  /* 0x00000000011772ca */ /* 0x000fe200000e0000 */
[----:B------:R-:W3:Y:S01]  /*00a0*/  LDCU.64 UR18, c[0x0][0x358] ;  /* 0x00006b00ff1277ac */ /* 0x000ee20008000a00 */
[----:B------:R0:W-:Y:S04]  /*00b0*/  STL.128 [R1+0x10], RZ ;  /* 0x000010ff01007387 */ /* 0x0001e80000100c00 */
[----:B------:R0:W-:Y:S01]  /*00c0*/  STL.128 [R1+0x20], RZ ;  /* 0x000020ff01007387 */ /* 0x0001e20000100c00 */
[----:B------:R-:W4:Y:S03]  /*00d0*/  S2UR UR17, SR_CgaCtaId ;  /* 0x00000000001179c3 */ /* 0x000f260000008800 */
[----:B------:R0:W-:Y:S01]  /*00e0*/  STL.128 [R1+0x30], RZ ;  /* 0x000030ff01007387 */ /* 0x0001e20000100c00 */
[----:B------:R-:W-:-:S03]  /*00f0*/  UIADD3 UR22, UPT, UPT, UR20, 0x800, URZ ;  /* 0x0000080014167890 */ /* 0x000fc6000fffe0ff */
[----:B------:R0:W-:Y:S01]  /*0100*/  STL.128 [R1+0x40], RZ ;  /* 0x000040ff01007387 */ /* 0x0001e20000100c00 */
[----:B-1----:R-:W-:-:S03]  /*0110*/  UIMAD UR4, UR4, UR21, URZ ;  /* 0x00000015040472a4 */ /* 0x002fc6000f8e02ff */
[----:B------:R0:W-:Y:S01]  /*0120*/  STL.128 [R1+0x50], RZ ;  /* 0x000050ff01007387 */ /* 0x0001e20000100c00 */
[----:B------:R-:W-:-:S03]  /*0130*/  USHF.L.U32 UR13, UR4, 0x3, URZ ;  /* 0x00000003040d7899 */ /* 0x000fc600080006ff */
[----:B------:R0:W-:Y:S01]  /*0140*/  STL.128 [R1+0x60], RZ ;  /* 0x000060ff01007387 */ /* 0x0001e20000100c00 */
[----:B--2---:R-:W-:Y:S02]  /*0150*/  USHF.L.U32 UR12, UR12, 0x6, URZ ;  /* 0x000000060c0c7899 */ /* 0x004fe400080006ff */
[----:B------:R-:W-:Y:S01]  /*0160*/  MOV R2, UR13 ;  /* 0x0000000d00027c02 */ /* 0x000fe20008000f00 */
[----:B------:R0:W-:Y:S04]  /*0170*/  STL.128 [R1+0x70], RZ ;  /* 0x000070ff01007387 */ /* 0x0001e80000100c00 */
[----:B------:R0:W-:Y:S01]  /*0180*/  STL.128 [R1+0x80], RZ ;  /* 0x000080ff01007387 */ /* 0x0001e20000100c00 */
[----:B----4-:R-:W-:-:S03]  /*0190*/  ULEA UR15, UR17, UR14, 0x18 ;  /* 0x0000000e110f7291 */ /* 0x010fc6000f8ec0ff */
[----:B------:R0:W-:Y:S04]  /*01a0*/  STL.128 [R1+0x90], RZ ;  /* 0x000090ff01007387 */ /* 0x0001e80000100c00 */
        /* <DEDUP_REMOVED lines=119> */
[----:B---3--:R0:W-:Y:S02]  /*0920*/  STL.128 [R1+0x810], RZ ;  /* 0x000810ff01007387 */ /* 0x0081e40000100c00 */
.L_x_0:
[----:B------:R-:W1:Y:S02]  /*0930*/  LDC.64 R12, c[0x0][0x380] ;  /* 0x0000e000ff0c7b82 */ /* 0x000e640000000a00 */
[----:B-1----:R-:W-:-:S05]  /*0940*/  IMAD.WIDE R12, R2, 0x2, R12 ;  /* 0x00000002020c7825 */ /* 0x002fca00078e020c */
[----:B------:R-:W2:Y:S04]  /*0950*/  LDG.E.U16.CONSTANT R4, desc[UR18][R12.64] ;  /* 0x000000120c047981 */ /* 0x000ea8000c1e9500 */
[----:B------:R-:W3:Y:S04]  /*0960*/  LDG.E.U16.CONSTANT R5, desc[UR18][R12.64+0x2] ;  /* 0x000002120c057981 */ /* 0x000ee8000c1e9500 */
[----:B------:R-:W4:Y:S04]  /*0970*/  LDG.E.U16.CONSTANT R6, desc[UR18][R12.64+0x4] ;  /* 0x000004120c067981 */ /* 0x000f28000c1e9500 */
[----:B------:R-:W5:Y:S04]  /*0980*/  LDG.E.U16.CONSTANT R7, desc[UR18][R12.64+0x6] ;  /* 0x000006120c077981 */ /* 0x000f68000c1e9500 */
        /* <DEDUP_REMOVED lines=59> */
[----:B------:R1:W5:Y:S01]  /*0d40*/  LDG.E.U16.CONSTANT R69, desc[UR18][R12.64+0x7e] ;  /* 0x00007e120c457981 */ /* 0x000362000c1e9500 */
[----:B------:R-:W-:Y:S01]  /*0d50*/  IADD3 R2, PT, PT, R2, UR21, RZ ;  /* 0x0000001502027c10 */ /* 0x000fe2000fffe0ff */
[----:B--2---:R-:W-:-:S02]  /*0d60*/  HADD2.F32 R4, -RZ, R4.H0_H0 ;  /* 0x20000004ff047230 */ /* 0x004fc40000004100 */
[----:B---3--:R-:W-:Y:S02]  /*0d70*/  HADD2.F32 R5, -RZ, R5.H0_H0 ;  /* 0x20000005ff057230 */ /* 0x008fe40000004100 */
[----:B----4-:R-:W-:Y:S02]  /*0d80*/  HADD2.F32 R6, -RZ, R6.H0_H0 ;  /* 0x20000006ff067230 */ /* 0x010fe40000004100 */
[----:B-----5:R-:W-:Y:S02]  /*0d90*/  HADD2.F32 R7, -RZ, R7.H0_H0 ;  /* 0x20000007ff077230 */ /* 0x020fe40000004100 */
[----:B-1----:R-:W-:-:S03]  /*0da0*/  HADD2.F32 R12, -RZ, R14.H0_H0 ;  /* 0x2000000eff0c7230 */ /* 0x002fc60000004100 */
[----:B------:R1:W-:Y:S01]  /*0db0*/  STS.128 [R0+UR15+-0x80], R4 ;  /* 0xffff800400007988 */ /* 0x0003e20008000c0f */
[----:B------:R-:W-:Y:S02]  /*0dc0*/  HADD2.F32 R13, -RZ, R15.H0_H0 ;  /* 0x2000000fff0d7230 */ /* 0x000fe40000004100 */
[----:B------:R-:W-:Y:S02]  /*0dd0*/  HADD2.F32 R8, -RZ, R8.H0_H0 ;  /* 0x20000008ff087230 */ /* 0x000fe40000004100 */
[----:B------:R-:W-:Y:S02]  /*0de0*/  HADD2.F32 R9, -RZ, R9.H0_H0 ;  /* 0x20000009ff097230 */ /* 0x000fe40000004100 */
[----:B------:R-:W-:Y:S02]  /*0df0*/  HADD2.F32 R10, -RZ, R10.H0_H0 ;  /* 0x2000000aff0a7230 */ /* 0x000fe40000004100 */
[----:B------:R-:W-:Y:S02]  /*0e00*/  HADD2.F32 R11, -RZ, R11.H0_H0 ;  /* 0x2000000bff0b7230 */ /* 0x000fe40000004100 */
[----:B------:R-:W-:-:S02]  /*0e10*/  HADD2.F32 R14, -RZ, R20.H0_H0 ;  /* 0x20000014ff0e7230 */ /* 0x000fc40000004100 */
[----:B------:R-:W-:Y:S02]  /*0e20*/  HADD2.F32 R15, -RZ, R21.H0_H0 ;  /* 0x20000015ff0f7230 */ /* 0x000fe40000004100 */
[----:B-1----:R-:W-:Y:S02]  /*0e30*/  HADD2.F32 R4, -RZ, R22.H0_H0 ;  /* 0x20000016ff047230 */ /* 0x002fe40000004100 */
[----:B------:R-:W-:Y:S02]  /*0e40*/  HADD2.F32 R5, -RZ, R23.H0_H0 ;  /* 0x20000017ff057230 */ /* 0x000fe40000004100 */
[----:B------:R-:W-:Y:S02]  /*0e50*/  HADD2.F32 R6, -RZ, R24.H0_H0 ;  /* 0x20000018ff067230 */ /* 0x000fe40000004100 */
[----:B------:R-:W-:Y:S01]  /*0e60*/  HADD2.F32 R7, -RZ, R25.H0_H0 ;  /* 0x20000019ff077230 */ /* 0x000fe20000004100 */
[----:B------:R1:W-:Y:S01]  /*0e70*/  STS.128 [R0+UR15+-0x70], R8 ;  /* 0xffff900800007988 */ /* 0x0003e20008000c0f */
[----:B------:R-:W-:-:S03]  /*0e80*/  HADD2.F32 R16, -RZ, R3.H0_H0 ;  /* 0x20000003ff107230 */ /* 0x000fc60000004100 */
[----:B------:R-:W-:Y:S01]  /*0e90*/  STS.128 [R0+UR15+-0x50], R12 ;  /* 0xffffb00c00007988 */ /* 0x000fe20008000c0f */
[----:B------:R-:W-:-:S03]  /*0ea0*/  HADD2.F32 R17, -RZ, R17.H0_H0 ;  /* 0x20000011ff117230 */ /* 0x000fc60000004100 */
[----:B------:R2:W-:Y:S01]  /*0eb0*/  STS.128 [R0+UR15+-0x40], R4 ;  /* 0xffffc00400007988 */ /* 0x0005e20008000c0f */
[----:B------:R-:W-:Y:S02]  /*0ec0*/  HADD2.F32 R18, -RZ, R18.H0_H0 ;  /* 0x20000012ff127230 */ /* 0x000fe40000004100 */
[----:B------:R-:W-:Y:S02]  /*0ed0*/  HADD2.F32 R19, -RZ, R19.H0_H0 ;  /* 0x20000013ff137230 */ /* 0x000fe40000004100 */
[----:B------:R-:W-:Y:S02]  /*0ee0*/  HADD2.F32 R20, -RZ, R26.H0_H0 ;  /* 0x2000001aff147230 */ /* 0x000fe40000004100 */
[----:B------:R-:W-:Y:S02]  /*0ef0*/  HADD2.F32 R21, -RZ, R27.H0_H0 ;  /* 0x2000001bff157230 */ /* 0x000fe40000004100 */
[----:B------:R-:W-:Y:S02]  /*0f00*/  HADD2.F32 R22, -RZ, R28.H0_H0 ;  /* 0x2000001cff167230 */ /* 0x000fe40000004100 */
[----:B------:R-:W-:-:S02]  /*0f10*/  HADD2.F32 R23, -RZ, R29.H0_H0 ;  /* 0x2000001dff177230 */ /* 0x000fc40000004100 */
[----:B-1----:R-:W-:Y:S02]  /*0f20*/  HADD2.F32 R8, -RZ, R38.H0_H0 ;  /* 0x20000026ff087230 */ /* 0x002fe40000004100 */
[----:B------:R-:W-:Y:S02]  /*0f30*/  HADD2.F32 R9, -RZ, R39.H0_H0 ;  /* 0x20000027ff097230 */ /* 0x000fe40000004100 */
[----:B------:R-:W-:Y:S02]  /*0f40*/  HADD2.F32 R10, -RZ, R40.H0_H0 ;  /* 0x20000028ff0a7230 */ /* 0x000fe40000004100 */
[----:B------:R-:W-:Y:S02]  /*0f50*/  HADD2.F32 R11, -RZ, R41.H0_H0 ;  /* 0x20000029ff0b7230 */ /* 0x000fe40000004100 */
[----:B--2---:R-:W-:Y:S02]  /*0f60*/  HADD2.F32 R4, -RZ, R42.H0_H0 ;  /* 0x2000002aff047230 */ /* 0x004fe40000004100 */
[----:B------:R-:W-:-:S02]  /*0f70*/  HADD2.F32 R5, -RZ, R43.H0_H0 ;  /* 0x2000002bff057230 */ /* 0x000fc40000004100 */
[----:B------:R-:W-:Y:S02]  /*0f80*/  HADD2.F32 R6, -RZ, R44.H0_H0 ;  /* 0x2000002cff067230 */ /* 0x000fe40000004100 */
[----:B------:R-:W-:Y:S02]  /*0f90*/  HADD2.F32 R7, -RZ, R45.H0_H0 ;  /* 0x2000002dff077230 */ /* 0x000fe40000004100 */
[----:B------:R-:W-:Y:S02]  /*0fa0*/  HADD2.F32 R12, -RZ, R46.H0_H0 ;  /* 0x2000002eff0c7230 */ /* 0x000fe40000004100 */
[----:B------:R-:W-:Y:S02]  /*0fb0*/  HADD2.F32 R13, -RZ, R47.H0_H0 ;  /* 0x2000002fff0d7230 */ /* 0x000fe40000004100 */
[----:B------:R-:W-:Y:S02]  /*0fc0*/  HADD2.F32 R14, -RZ, R48.H0_H0 ;  /* 0x20000030ff0e7230 */ /* 0x000fe40000004100 */
[----:B------:R-:W-:Y:S01]  /*0fd0*/  HADD2.F32 R15, -RZ, R49.H0_H0 ;  /* 0x20000031ff0f7230 */ /* 0x000fe20000004100 */
[----:B------:R1:W-:Y:S01]  /*0fe0*/  STS.128 [R0+UR15+-0x60], R16 ;  /* 0xffffa01000007988 */ /* 0x0003e20008000c0f */
[----:B------:R-:W-:-:S03]  /*0ff0*/  HADD2.F32 R24, -RZ, R30.H0_H0 ;  /* 0x2000001eff187230 */ /* 0x000fc60000004100 */
[----:B------:R2:W-:Y:S01]  /*1000*/  STS.128 [R0+UR15+-0x30], R20 ;  /* 0xffffd01400007988 */ /* 0x0005e20008000c0f */
[----:B------:R-:W-:-:S03]  /*1010*/  HADD2.F32 R25, -RZ, R31.H0_H0 ;  /* 0x2000001fff197230 */ /* 0x000fc60000004100 */
[----:B------:R3:W-:Y:S01]  /*1020*/  STS.128 [R0+UR15], R8 ;  /* 0x0000000800007988 */ /* 0x0007e20008000c0f */
[----:B------:R-:W-:-:S03]  /*1030*/  HADD2.F32 R26, -RZ, R32.H0_H0 ;  /* 0x20000020ff1a7230 */ /* 0x000fc60000004100 */
[----:B------:R4:W-:Y:S01]  /*1040*/  STS.128 [R0+UR15+0x10], R4 ;  /* 0x0000100400007988 */ /* 0x0009e20008000c0f */
[----:B------:R-:W-:-:S03]  /*1050*/  HADD2.F32 R27, -RZ, R33.H0_H0 ;  /* 0x20000021ff1b7230 */ /* 0x000fc60000004100 */
[----:B------:R5:W-:Y:S01]  /*1060*/  STS.128 [R0+UR15+0x20], R12 ;  /* 0x0000200c00007988 */ /* 0x000be20008000c0f */
[----:B------:R-:W-:Y:S02]  /*1070*/  HADD2.F32 R28, -RZ, R34.H0_H0 ;  /* 0x20000022ff1c7230 */ /* 0x000fe40000004100 */
[----:B------:R-:W-:Y:S02]  /*1080*/  HADD2.F32 R29, -RZ, R35.H0_H0 ;  /* 0x20000023ff1d7230 */ /* 0x000fe40000004100 */
[----:B------:R-:W-:Y:S02]  /*1090*/  HADD2.F32 R30, -RZ, R36.H0_H0 ;  /* 0x20000024ff1e7230 */ /* 0x000fe40000004100 */
[----:B------:R-:W-:Y:S02]  /*10a0*/  HADD2.F32 R31, -RZ, R37.H0_H0 ;  /* 0x20000025ff1f7230 */ /* 0x000fe40000004100 */
[----:B-1----:R-:W-:Y:S02]  /*10b0*/  HADD2.F32 R16, -RZ, R50.H0_H0 ;  /* 0x20000032ff107230 */ /* 0x002fe40000004100 */
[----:B------:R-:W-:-:S02]  /*10c0*/  HADD2.F32 R17, -RZ, R51.H0_H0 ;  /* 0x20000033ff117230 */ /* 0x000fc40000004100 */
[----:B------:R-:W-:Y:S02]  /*10d0*/  HADD2.F32 R18, -RZ, R52.H0_H0 ;  /* 0x20000034ff127230 */ /* 0x000fe40000004100 */
[----:B------:R-:W-:Y:S02]  /*10e0*/  HADD2.F32 R19, -RZ, R53.H0_H0 ;  /* 0x20000035ff137230 */ /* 0x000fe40000004100 */
[----:B--2---:R-:W-:Y:S02]  /*10f0*/  HADD2.F32 R20, -RZ, R54.H0_H0 ;  /* 0x20000036ff147230 */ /* 0x004fe40000004100 */
[----:B------:R-:W-:Y:S02]  /*1100*/  HADD2.F32 R21, -RZ, R55.H0_H0 ;  /* 0x20000037ff157230 */ /* 0x000fe40000004100 */
[----:B------:R-:W-:Y:S02]  /*1110*/  HADD2.F32 R22, -RZ, R56.H0_H0 ;  /* 0x20000038ff167230 */ /* 0x000fe40000004100 */
[----:B------:R-:W-:-:S02]  /*1120*/  HADD2.F32 R23, -RZ, R57.H0_H0 ;  /* 0x20000039ff177230 */ /* 0x000fc40000004100 */
[----:B---3--:R-:W-:Y:S02]  /*1130*/  HADD2.F32 R8, -RZ, R58.H0_H0 ;  /* 0x2000003aff087230 */ /* 0x008fe40000004100 */
[----:B------:R-:W-:Y:S02]  /*1140*/  HADD2.F32 R9, -RZ, R59.H0_H0 ;  /* 0x2000003bff097230 */ /* 0x000fe40000004100 */
[----:B------:R-:W-:Y:S02]  /*1150*/  HADD2.F32 R10, -RZ, R60.H0_H0 ;  /* 0x2000003cff0a7230 */ /* 0x000fe40000004100 */
[----:B------:R-:W-:Y:S02]  /*1160*/  HADD2.F32 R11, -RZ, R61.H0_H0 ;  /* 0x2000003dff0b7230 */ /* 0x000fe40000004100 */
[----:B----4-:R-:W-:Y:S02]  /*1170*/  HADD2.F32 R4, -RZ, R62.H0_H0 ;  /* 0x2000003eff047230 */ /* 0x010fe40000004100 */
[----:B------:R-:W-:-:S02]  /*1180*/  HADD2.F32 R5, -RZ, R63.H0_H0 ;  /* 0x2000003fff057230 */ /* 0x000fc40000004100 */
[----:B------:R-:W-:Y:S02]  /*1190*/  HADD2.F32 R6, -RZ, R64.H0_H0 ;  /* 0x20000040ff067230 */ /* 0x000fe40000004100 */
[----:B------:R-:W-:Y:S02]  /*11a0*/  HADD2.F32 R7, -RZ, R65.H0_H0 ;  /* 0x20000041ff077230 */ /* 0x000fe40000004100 */
[----:B-----5:R-:W-:Y:S02]  /*11b0*/  HADD2.F32 R12, -RZ, R66.H0_H0 ;  /* 0x20000042ff0c7230 */ /* 0x020fe40000004100 */
[----:B------:R-:W-:Y:S02]  /*11c0*/  HADD2.F32 R13, -RZ, R67.H0_H0 ;  /* 0x20000043ff0d7230 */ /* 0x000fe40000004100 */
[----:B------:R-:W-:Y:S02]  /*11d0*/  HADD2.F32 R14, -RZ, R68.H0_H0 ;  /* 0x20000044ff0e7230 */ /* 0x000fe40000004100 */
[----:B------:R-:W-:Y:S01]  /*11e0*/  HADD2.F32 R15, -RZ, R69.H0_H0 ;  /* 0x20000045ff0f7230 */ /* 0x000fe20000004100 */
[----:B------:R-:W-:Y:S04]  /*11f0*/  STS.128 [R0+UR15+-0x20], R24 ;  /* 0xffffe01800007988 */ /* 0x000fe80008000c0f */
[----:B------:R-:W-:Y:S04]  /*1200*/  STS.128 [R0+UR15+-0x10], R28 ;  /* 0xfffff01c00007988 */ /* 0x000fe80008000c0f */
[----:B------:R-:W-:Y:S04]  /*1210*/  STS.128 [R0+UR15+0x30], R16 ;  /* 0x0000301000007988 */ /* 0x000fe80008000c0f */
[----:B------:R-:W-:Y:S04]  /*1220*/  STS.128 [R0+UR15+0x40], R20 ;  /* 0x0000401400007988 */ /* 0x000fe80008000c0f */
[----:B------:R-:W-:Y:S04]  /*1230*/  STS.128 [R0+UR15+0x50], R8 ;  /* 0x0000500800007988 */ /* 0x000fe80008000c0f */
[----:B------:R-:W-:Y:S04]  /*1240*/  STS.128 [R0+UR15+0x60], R4 ;  /* 0x0000600400007988 */ /* 0x000fe80008000c0f */
[----:B------:R1:W-:Y:S02]  /*1250*/  STS.128 [R0+UR15+0x70], R12 ;  /* 0x0000700c00007988 */ /* 0x0003e40008000c0f */
[----:B-1----:R-:W-:-:S04]  /*1260*/  IADD3 R0, PT, PT, R0, 0x100, RZ ;  /* 0x0000010000007810 */ /* 0x002fc80007ffe0ff */
[----:B------:R-:W-:-:S13]  /*1270*/  ISETP.NE.AND P0, PT, R0, 0x880, PT ;  /* 0x000008800000780c */ /* 0x000fda0003f05270 */
[----:B------:R-:W-:Y:S05]  /*1280*/  @P0 BRA `(.L_x_0) ;  /* 0xfffffff400a80947 */ /* 0x000fea000383ffff */
[----:B------:R-:W-:-:S07]  /*1290*/  MOV R0, RZ ;  /* 0x000000ff00007202 */ /* 0x000fce0000000f00 */
.L_x_1:
[----:B-1----:R-:W1:Y:S08]  /*12a0*/  LDC R5, c[0x0][0x3a4] ;  /* 0x0000e900ff057b82 */ /* 0x002e700000000800 */
[----:B------:R-:W2:Y:S01]  /*12b0*/  LDC.64 R2, c[0x0][0x390] ;  /* 0x0000e400ff027b82 */ /* 0x000ea20000000a00 */
[----:B-1----:R-:W-:-:S04]  /*12c0*/  IMAD R5, R0, R5, UR12 ;  /* 0x0000000c00057e24 */ /* 0x002fc8000f8e0205 */
[----:B--2---:R-:W-:-:S05]  /*12d0*/  IMAD.WIDE R2, R5, 0x2, R2 ;  /* 0x0000000205027825 */ /* 0x004fca00078e0202 */
        /* <DEDUP_REMOVED lines=63> */
[----:B------:R-:W5:Y:S01]  /*16d0*/  LDG.E.U16.CONSTANT R70, desc[UR18][R2.64+0x7e] ;  /* 0x00007e1202467981 */ /* 0x000f62000c1e9500 */
[----:B------:R-:W-:-:S04]  /*16e0*/  UIADD3 UR4, UPT, UPT, UR14, 0x1000, URZ ;  /* 0x000010000e047890 */ /* 0x000fc8000fffe0ff */
[----:B------:R-:W-:-:S06]  /*16f0*/  ULEA UR16, UR17, UR4, 0x18 ;  /* 0x0000000411107291 */ /* 0x000fcc000f8ec0ff */
[C---:B------:R-:W-:Y:S02]  /*1700*/  LEA R12, R0.reuse, UR16, 0x8 ;  /* 0x00000010000c7c11 */ /* 0x040fe4000f8e40ff */
[----:B------:R-:W-:-:S04]  /*1710*/  IADD3 R0, PT, PT, R0, 0x1, RZ ;  /* 0x0000000100007810 */ /* 0x000fc80007ffe0ff */
[----:B------:R-:W-:Y:S01]  /*1720*/  ISETP.NE.AND P0, PT, R0, 0x40, PT ;  /* 0x000000400000780c */ /* 0x000fe20003f05270 */
[----:B--2---:R-:W-:Y:S02]  /*1730*/  HADD2.F32 R4, -RZ, R4.H0_H0 ;  /* 0x20000004ff047230 */ /* 0x004fe40000004100 */
[----:B---3--:R-:W-:Y:S02]  /*1740*/  HADD2.F32 R5, -RZ, R5.H0_H0 ;  /* 0x20000005ff057230 */ /* 0x008fe40000004100 */
[----:B----4-:R-:W-:Y:S02]  /*1750*/  HADD2.F32 R6, -RZ, R6.H0_H0 ;  /* 0x20000006ff067230 */ /* 0x010fe40000004100 */
[----:B-----5:R-:W-:Y:S02]  /*1760*/  HADD2.F32 R7, -RZ, R7.H0_H0 ;  /* 0x20000007ff077230 */ /* 0x020fe40000004100 */
[----:B------:R-:W-:-:S03]  /*1770*/  HADD2.F32 R8, -RZ, R8.H0_H0 ;  /* 0x20000008ff087230 */ /* 0x000fc60000004100 */
[----:B------:R1:W-:Y:S01]  /*1780*/  STS.128 [R12], R4 ;  /* 0x000000040c007388 */ /* 0x0003e20000000c00 */
        /* <DEDUP_REMOVED lines=11> */
[----:B------:R1:W-:Y:S01]  /*1840*/  STS.128 [R12+0x10], R8 ;  /* 0x000010080c007388 */ /* 0x0003e20000000c00 */
[----:B------:R-:W-:-:S03]  /*1850*/  HADD2.F32 R24, -RZ, R27.H0_H0 ;  /* 0x2000001bff187230 */ /* 0x000fc60000004100 */
[----:B------:R-:W-:Y:S01]  /*1860*/  STS.128 [R12+0x20], R16 ;  /* 0x000020100c007388 */ /* 0x000fe20000000c00 */
[----:B------:R-:W-:-:S03]  /*1870*/  HADD2.F32 R20, -RZ, R14.H0_H0 ;  /* 0x2000000eff147230 */ /* 0x000fc60000004100 */
[----:B------:R2:W-:Y:S01]  /*1880*/  STS.128 [R12+0x40], R4 ;  /* 0x000040040c007388 */ /* 0x0005e20000000c00 */
        /* <DEDUP_REMOVED lines=18> */
[----:B------:R1:W-:Y:S01]  /*19b0*/  STS.128 [R12+0x30], R20 ;  /* 0x000030140c007388 */ /* 0x0003e20000000c00 */
[----:B------:R-:W-:-:S03]  /*19c0*/  HADD2.F32 R28, -RZ, R31.H0_H0 ;  /* 0x2000001fff1c7230 */ /* 0x000fc60000004100 */
[----:B------:R2:W-:Y:S01]  /*19d0*/  STS.128 [R12+0x50], R24 ;  /* 0x000050180c007388 */ /* 0x0005e20000000c00 */
[----:B------:R-:W-:-:S03]  /*19e0*/  HADD2.F32 R29, -RZ, R32.H0_H0 ;  /* 0x20000020ff1d7230 */ /* 0x000fc60000004100 */
[----:B------:R3:W-:Y:S01]  /*19f0*/  STS.128 [R12+0x80], R8 ;  /* 0x000080080c007388 */ /* 0x0007e20000000c00 */
[----:B------:R-:W-:-:S03]  /*1a00*/  HADD2.F32 R30, -RZ, R33.H0_H0 ;  /* 0x20000021ff1e7230 */ /* 0x000fc60000004100 */
[----:B------:R4:W-:Y:S01]  /*1a10*/  STS.128 [R12+0x90], R4 ;  /* 0x000090040c007388 */ /* 0x0009e20000000c00 */
[----:B------:R-:W-:-:S03]  /*1a20*/  HADD2.F32 R31, -RZ, R34.H0_H0 ;  /* 0x20000022ff1f7230 */ /* 0x000fc60000004100 */
[----:B------:R5:W-:Y:S01]  /*1a30*/  STS.128 [R12+0xa0], R16 ;  /* 0x0000a0100c007388 */ /* 0x000be20000000c00 */
        /* <DEDUP_REMOVED lines=24> */
[----:B------:R1:W-:Y:S04]  /*1bc0*/  STS.128 [R12+0x60], R28 ;  /* 0x0000601c0c007388 */ /* 0x0003e80000000c00 */
[----:B------:R1:W-:Y:S04]  /*1bd0*/  STS.128 [R12+0x70], R32 ;  /* 0x000070200c007388 */ /* 0x0003e80000000c00 */
[----:B------:R1:W-:Y:S04]  /*1be0*/  STS.128 [R12+0xb0], R20 ;  /* 0x0000b0140c007388 */ /* 0x0003e80000000c00 */
[----:B------:R1:W-:Y:S04]  /*1bf0*/  STS.128 [R12+0xc0], R24 ;  /* 0x0000c0180c007388 */ /* 0x0003e80000000c00 */
[----:B------:R1:W-:Y:S04]  /*1c00*/  STS.128 [R12+0xd0], R8 ;  /* 0x0000d0080c007388 */ /* 0x0003e80000000c00 */
[----:B------:R1:W-:Y:S04]  /*1c10*/  STS.128 [R12+0xe0], R4 ;  /* 0x0000e0040c007388 */ /* 0x0003e80000000c00 */
[----:B------:R1:W-:Y:S01]  /*1c20*/  STS.128 [R12+0xf0], R16 ;  /* 0x0000f0100c007388 */ /* 0x0003e20000000c00 */
[----:B------:R-:W-:Y:S05]  /*1c30*/  @P0 BRA `(.L_x_1) ;  /* 0xfffffff400980947 */ /* 0x000fea000383ffff */
[----:B------:R2:W-:Y:S01]  /*1c40*/  STL [R1+0xc3c], RZ ;  /* 0x000c3cff01007387 */ /* 0x0005e20000100800 */
[----:B------:R-:W-:Y:S01]  /*1c50*/  UISETP.GE.AND UP0, UPT, UR21, 0x1, UPT ;  /* 0x000000011500788c */ /* 0x000fe2000bf06270 */
[----:B-1----:R-:W-:Y:S02]  /*1c60*/  CS2R R6, SRZ ;  /* 0x0000000000067805 */ /* 0x002fe4000001ff00 */
[----:B------:R-:W-:Y:S01]  /*1c70*/  CS2R R4, SRZ ;  /* 0x0000000000047805 */ /* 0x000fe2000001ff00 */
[----:B------:R2:W-:Y:S01]  /*1c80*/  STL [R1+0xc38], RZ ;  /* 0x000c38ff01007387 */ /* 0x0005e20000100800 */
[----:B------:R-:W-:Y:S02]  /*1c90*/  CS2R R10, SRZ ;  /* 0x00000000000a7805 */ /* 0x000fe4000001ff00 */
[----:B------:R-:W-:Y:S02]  /*1ca0*/  CS2R R8, SRZ ;  /* 0x0000000000087805 */ /* 0x000fe4000001ff00 */
[----:B------:R-:W-:Y:S01]  /*1cb0*/  CS2R R14, SRZ ;  /* 0x00000000000e7805 */ /* 0x000fe2000001ff00 */
[----:B------:R2:W-:Y:S01]  /*1cc0*/  STL [R1+0xc34], RZ ;  /* 0x000c34ff01007387 */ /* 0x0005e20000100800 */
[----:B------:R-:W-:-:S02]  /*1cd0*/  CS2R R12, SRZ ;  /* 0x00000000000c7805 */ /* 0x000fc4000001ff00 */
[----:B------:R-:W-:Y:S02]  /*1ce0*/  CS2R R18, SRZ ;  /* 0x0000000000127805 */ /* 0x000fe4000001ff00 */
        /* <DEDUP_REMOVED lines=155> */
[----:B------:R-:W-:Y:S01]  /*26a0*/  CS2R R248, SRZ ;  /* 0x0000000000f87805 */ /* 0x000fe2000001ff00 */
[----:B------:R-:W-:Y:S01]  /*26b0*/  UMOV UR4, URZ ;  /* 0x000000ff00047c82 */ /* 0x000fe20008000000 */
[----:B------:R2:W-:Y:S01]  /*26c0*/  STL [R1+0xb94], RZ ;  /* 0x000b94ff01007387 */ /* 0x0005e20000100800 */
[----:B------:R-:W-:Y:S01]  /*26d0*/  UMOV UR5, URZ ;  /* 0x000000ff00057c82 */ /* 0x000fe20008000000 */
[----:B------:R-:W-:Y:S01]  /*26e0*/  UMOV UR6, URZ ;  /* 0x000000ff00067c82 */ /* 0x000fe20008000000 */
[----:B------:R-:W-:Y:S01]  /*26f0*/  UMOV UR7, URZ ;  /* 0x000000ff00077c82 */ /* 0x000fe20008000000 */
[----:B------:R2:W-:Y:S01]  /*2700*/  STL [R1+0xb90], RZ ;  /* 0x000b90ff01007387 */ /* 0x0005e20000100800 */
[----:B------:R-:W-:Y:S01]  /*2710*/  UMOV UR8, URZ ;  /* 0x000000ff00087c82 */ /* 0x000fe20008000000 */
[----:B------:R-:W-:Y:S01]  /*2720*/  UMOV UR9, URZ ;  /* 0x000000ff00097c82 */ /* 0x000fe20008000000 */
[----:B------:R-:W-:Y:S01]  /*2730*/  UMOV UR10, URZ ;  /* 0x000000ff000a7c82 */ /* 0x000fe20008000000 */
[----:B------:R2:W-:Y:S01]  /*2740*/  STL [R1+0xb8c], RZ ;  /* 0x000b8cff01007387 */ /* 0x0005e20000100800 */
[----:B------:R-:W-:-:S03]  /*2750*/  UMOV UR11, URZ ;  /* 0x000000ff000b7c82 */ /* 0x000fc60008000000 */
[----:B------:R2:W-:Y:S04]  /*2760*/  STL [R1+0xb88], RZ ;  /* 0x000b88ff01007387 */ /* 0x0005e80000100800 */
        /* <DEDUP_REMOVED lines=217> */
[----:B------:R2:W-:Y:S01]  /*3500*/  STL [R1+0x820], RZ ;  /* 0x000820ff01007387 */ /* 0x0005e20000100800 */
[----:B------:R-:W-:Y:S06]  /*3510*/  BAR.SYNC.DEFER_BLOCKING 0x0 ;  /* 0x0000000000007b1d */ /* 0x000fec0000010000 */
[----:B------:R-:W-:Y:S05]  /*3520*/  BRA.U !UP0, `(.L_x_2) ;  /* 0x00000079087c7547 */ /* 0x000fea000b800000 */
[----:B------:R-:W1:Y:S01]  /*3530*/  LDCU.64 UR4, c[0x0][0x380] ;  /* 0x00007000ff0477ac */ /* 0x000e620008000a00 */
[----:B------:R-:W-:Y:S02]  /*3540*/  UIADD3 UR13, UPT, UPT, UR13, 0x40, URZ ;  /* 0x000000400d0d7890 */ /* 0x000fe4000fffe0ff */
[----:B-1----:R-:W-:Y:S02]  /*3550*/  UIADD3 UR7, UP0, UPT, UR4, 0x40, URZ ;  /* 0x0000004004077890 */ /* 0x002fe4000ff1e0ff */
[----:B------:R-:W-:Y:S02]  /*3560*/  UIADD3 UR4, UPT, UPT, UR14, 0x5000, URZ ;  /* 0x000050000e047890 */ /* 0x000fe4000fffe0ff */
[----:B------:R-:W-:Y:S02]  /*3570*/  UIADD3 UR14, UPT, UPT, UR14, 0x800, URZ ;  /* 0x000008000e0e7890 */ /* 0x000fe4000fffe0ff */
[----:B------:R-:W-:Y:S02]  /*3580*/  ULEA UR6, UR17, UR4, 0x18 ;  /* 0x0000000411067291 */ /* 0x000fe4000f8ec0ff */
[----:B------:R-:W-:-:S02]  /*3590*/  UIADD3.X UR8, UPT, UPT, URZ, UR5, URZ, UP0, !UPT ;  /* 0x00000005ff087290 */ /* 0x000fc400087fe4ff */
[----:B------:R-:W-:Y:S01]  /*35a0*/  ULEA UR14, UR17, UR14, 0x18 ;  /* 0x0000000e110e7291 */ /* 0x000fe2000f8ec0ff */
[----:B------:R-:W-:-:S11]  /*35b0*/  UMOV UR4, URZ ;  /* 0x000000ff00047c82 */ /* 0x000fd60008000000 */
.L_x_17:
[----:B------:R-:W1:Y:S01]  /*35c0*/  LDCU UR17, c[0x0][0x3a8] ;  /* 0x00007500ff1177ac */ /* 0x000e620008000800 */
[----:B------:R-:W-:Y:S01]  /*35d0*/  UIADD3 UR11, UPT, UPT, UR4, 0x40, URZ ;  /* 0x00000040040b7890 */ /* 0x000fe2000fffe0ff */
[----:B------:R-:W-:Y:S01]  /*35e0*/  UMOV UR9, UR15 ;  /* 0x0000000f00097c82 */ /* 0x000fe20008000000 */
[----:B------:R-:W-:Y:S02]  /*35f0*/  UMOV UR10, UR16 ;  /* 0x00000010000a7c82 */ /* 0x000fe40008000000 */
[----:B-1----:R-:W-:-:S09]  /*3600*/  UISETP.GE.AND UP0, UPT, UR11, UR17, UPT ;  /* 0x000000110b00728c */ /* 0x002fd2000bf06270 */
[----:B--2---:R-:W-:Y:S05]  /*3610*/  BRA.U UP0, `(.L_x_3) ;  /* 0x0000001100d47547 */ /* 0x004fea000b800000 */
[----:B------:R-:W-:-:S06]  /*3620*/  UIADD3 UR5, UPT, UPT, UR13, UR4, URZ ;  /* 0x000000040d057290 */ /* 0x000fcc000fffe0ff */
[----:B------:R-:W-:Y:S01]  /*3630*/  MOV R13, UR5 ;  /* 0x00000005000d7c02 */ /* 0x000fe20008000f00 */
[----:B------:R-:W-:-:S06]  /*3640*/  UMOV UR5, 0x80 ;  /* 0x0000008000057882 */ /* 0x000fcc0000000000 */
.L_x_4:
[----:B------:R-:W-:Y:S02]  /*3650*/  MOV R2, UR7 ;  /* 0x0000000700027c02 */ /* 0x000fe40008000f00 */
[----:B------:R-:W-:-:S03]  /*3660*/  MOV R3, UR8 ;  /* 0x0000000800037c02 */ /* 0x000fc60008000f00 */
[----:B------:R-:W-:-:S05]  /*3670*/  IMAD.WIDE R2, R13, 0x2, R2 ;  /* 0x000000020d027825 */ /* 0x000fca00078e0202 */
[----:B-1----:R-:W3:Y:S04]  /*3680*/  LDG.E.U16.CONSTANT R4, desc[UR18][R2.64+-0x40] ;  /* 0xffffc01202047981 */ /* 0x002ee8000c1e9500 */
[----:B------:R-:W4:Y:S04]  /*3690*/  LDG.E.U16.CONSTANT R5, desc[UR18][R2.64+-0x3e] ;  /* 0xffffc21202057981 */ /* 0x000f28000c1e9500 */
[----:B------:R-:W5:Y:S04]  /*36a0*/  LDG.E.U16.CONSTANT R6, desc[UR18][R2.64+-0x3c] ;  /* 0xffffc41202067981 */ /* 0x000f68000c1e9500 */
[----:B------:R-:W2:Y:S04]  /*36b0*/  LDG.E.U16.CONSTANT R7, desc[UR18][R2.64+-0x3a] ;  /* 0xffffc61202077981 */ /* 0x000ea8000c1e9500 */
        /* <DEDUP_REMOVED lines=59> */
[----:B------:R-:W2:Y:S01]  /*3a70*/  LDG.E.U16.CONSTANT R69, desc[UR18][R2.64+0x3e] ;  /* 0x00003e1202457981 */ /* 0x000ea2000c1e9500 */
[----:B------:R-:W-:-:S02]  /*3a80*/  MOV R70, UR14 ;  /* 0x0000000e00467c02 */ /* 0x000fc40008000f00 */
[----:B------:R-:W-:Y:S01]  /*3a90*/  IADD3 R13, PT, PT, R13, UR17, RZ ;  /* 0x000000110d0d7c10 */ /* 0x000fe2000fffe0ff */
[----:B---3--:R-:W-:Y:S02]  /*3aa0*/  HADD2.F32 R4, -RZ, R4.H0_H0 ;  /* 0x20000004ff047230 */ /* 0x008fe40000004100 */
[----:B----4-:R-:W-:Y:S02]  /*3ab0*/  HADD2.F32 R5, -RZ, R5.H0_H0 ;  /* 0x20000005ff057230 */ /* 0x010fe40000004100 */
[----:B-----5:R-:W-:Y:S02]  /*3ac0*/  HADD2.F32 R6, -RZ, R6.H0_H0 ;  /* 0x20000006ff067230 */ /* 0x020fe40000004100 */
[----:B--2---:R-:W-:Y:S02]  /*3ad0*/  HADD2.F32 R7, -RZ, R7.H0_H0 ;  /* 0x20000007ff077230 */ /* 0x004fe40000004100 */
        /* <DEDUP_REMOVED lines=69> */
[----:B------:R1:W-:Y:S04]  /*3f30*/  STS.128 [R70+UR5+-0x20], R28 ;  /* 0xffffe01c46007988 */ /* 0x0003e80008000c05 */
[----:B------:R1:W-:Y:S04]  /*3f40*/  STS.128 [R70+UR5+-0x10], R32 ;  /* 0xfffff02046007988 */ /* 0x0003e80008000c05 */
[----:B------:R1:W-:Y:S04]  /*3f50*/  STS.128 [R70+UR5+0x30], R20 ;  /* 0x0000301446007988 */ /* 0x0003e80008000c05 */
[----:B------:R1:W-:Y:S04]  /*3f60*/  STS.128 [R70+UR5+0x40], R24 ;  /* 0x0000401846007988 */ /* 0x0003e80008000c05 */
[----:B------:R1:W-:Y:S04]  /*3f70*/  STS.128 [R70+UR5+0x50], R8 ;  /* 0x0000500846007988 */ /* 0x0003e80008000c05 */
[----:B------:R1:W-:Y:S04]  /*3f80*/  STS.128 [R70+UR5+0x60], R4 ;  /* 0x0000600446007988 */ /* 0x0003e80008000c05 */
[----:B------:R1:W-:Y:S01]  /*3f90*/  STS.128 [R70+UR5+0x70], R16 ;  /* 0x0000701046007988 */ /* 0x0003e20008000c05 */
[----:B------:R-:W-:-:S04]  /*3fa0*/  UIADD3 UR5, UPT, UPT, UR5, 0x100, URZ ;  /* 0x0000010005057890 */ /* 0x000fc8000fffe0ff */
[----:B------:R-:W-:-:S09]  /*3fb0*/  UISETP.NE.AND UP0, UPT, UR5, 0x880, UPT ;  /* 0x000008800500788c */ /* 0x000fd2000bf05270 */
[----:B------:R-:W-:Y:S05]  /*3fc0*/  BRA.U UP0, `(.L_x_4) ;  /* 0xfffffff500a07547 */ /* 0x000fea000b83ffff */
[----:B------:R-:W-:-:S07]  /*3fd0*/  HFMA2 R0, -RZ, RZ, 0, 0 ;  /* 0x00000000ff007431 */ /* 0x000fce00000001ff */
.L_x_5:
[----:B-1-3--:R-:W1:Y:S01]  /*3fe0*/  LDC R5, c[0x0][0x3a4] ;  /* 0x0000e900ff057b82 */ /* 0x00ae620000000800 */
[----:B------:R-:W-:-:S07]  /*3ff0*/  IADD3 R4, PT, PT, R0, UR11, RZ ;  /* 0x0000000b00047c10 */ /* 0x000fce000fffe0ff */
        /* <DEDUP_REMOVED lines=67> */
[----:B------:R-:W-:-:S02]  /*4430*/  LEA R12, R0, UR6, 0x8 ;  /* 0x00000006000c7c11 */ /* 0x000fc4000f8e40ff */
        /* <DEDUP_REMOVED lines=83> */
.L_x_3:
[----:B------:R-:W-:-:S05]  /*4970*/  UMOV UR5, URZ ;  /* 0x000000ff00057c82 */ /* 0x000fca0008000000 */
.L_x_6:
[----:B------:R-:W-:Y:S02]  /*4980*/  ULEA UR21, UR5, UR22, 0x2 ;  /* 0x0000001605157291 */ /* 0x000fe4000f8e10ff */
[----:B------:R-:W-:-:S07]  /*4990*/  ULEA UR17, UR5, UR15, 0x8 ;  /* 0x0000000f05117291 */ /* 0x000fce000f8e40ff */
[----:B------:R-:W4:Y:S04]  /*49a0*/  LDL R3, [UR21] ;  /* 0x00000015ff037983 */ /* 0x000f280008100800 */
[----:B---3--:R-:W1:Y:S04]  /*49b0*/  LDS.128 R4, [UR17] ;  /* 0x00000011ff047984 */ /* 0x008e680008000c00 */
[----:B------:R-:W3:Y:S04]  /*49c0*/  LDS.128 R8, [UR17+0x10] ;  /* 0x00001011ff087984 */ /* 0x000ee80008000c00 */
[----:B------:R-:W5:Y:S04]  /*49d0*/  LDS.128 R12, [UR17+0x20] ;  /* 0x00002011ff0c7984 */ /* 0x000f680008000c00 */
[----:B------:R-:W0:Y:S01]  /*49e0*/  LDS.128 R16, [UR17+0x30] ;  /* 0x00003011ff107984 */ /* 0x000e220008000c00 */
[----:B-1----:R-:W-:-:S04]  /*49f0*/  FFMA R4, R4, R4, RZ ;  /* 0x0000000404047223 */ /* 0x002fc800000000ff */
[----:B------:R-:W-:-:S04]  /*4a00*/  FFMA R5, R5, R5, R4 ;  /* 0x0000000505057223 */ /* 0x000fc80000000004 */
[----:B------:R-:W-:-:S04]  /*4a10*/  FFMA R6, R6, R6, R5 ;  /* 0x0000000606067223 */ /* 0x000fc80000000005 */
[----:B------:R-:W-:-:S04]  /*4a20*/  FFMA R7, R7, R7, R6 ;  /* 0x0000000707077223 */ /* 0x000fc80000000006 */
[----:B---3--:R-:W-:Y:S02]  /*4a30*/  FFMA R8, R8, R8, R7 ;  /* 0x0000000808087223 */ /* 0x008fe40000000007 */
[----:B------:R-:W1:Y:S02]  /*4a40*/  LDS.128 R4, [UR17+0x40] ;  /* 0x00004011ff047984 */ /* 0x000e640008000c00 */
[----:B------:R-:W-:-:S04]  /*4a50*/  FFMA R9, R9, R9, R8 ;  /* 0x0000000909097223 */ /* 0x000fc80000000008 */
[----:B------:R-:W-:-:S04]  /*4a60*/  FFMA R10, R10, R10, R9 ;  /* 0x0000000a0a0a7223 */ /* 0x000fc80000000009 */
[----:B------:R-:W-:-:S04]  /*4a70*/  FFMA R11, R11, R11, R10 ;  /* 0x0000000b0b0b7223 */ /* 0x000fc8000000000a */
[----:B-----5:R-:W-:Y:S02]  /*4a80*/  FFMA R12, R12, R12, R11 ;  /* 0x0000000c0c0c7223 */ /* 0x020fe4000000000b */
[----:B------:R-:W3:Y:S02]  /*4a90*/  LDS.128 R8, [UR17+0x50] ;  /* 0x00005011ff087984 */ /* 0x000ee40008000c00 */
[----:B------:R-:W-:-:S04]  /*4aa0*/  FFMA R13, R13, R13, R12 ;  /* 0x0000000d0d0d7223 */ /* 0x000fc8000000000c */
[----:B------:R-:W-:-:S04]  /*4ab0*/  FFMA R14, R14, R14, R13 ;  /* 0x0000000e0e0e7223 */ /* 0x000fc8000000000d */
[----:B------:R-:W-:-:S04]  /*4ac0*/  FFMA R15, R15, R15, R14 ;  /* 0x0000000f0f0f7223 */ /* 0x000fc8000000000e */
[----:B0-----:R-:W-:Y:S02]  /*4ad0*/  FFMA R16, R16, R16, R15 ;  /* 0x0000001010107223 */ /* 0x001fe4000000000f */
[----:B------:R-:W0:Y:S02]  /*4ae0*/  LDS.128 R12, [UR17+0x60] ;  /* 0x00006011ff0c7984 */ /* 0x000e240008000c00 */
[----:B------:R-:W-:-:S04]  /*4af0*/  FFMA R17, R17, R17, R16 ;  /* 0x0000001111117223 */ /* 0x000fc80000000010 */
[----:B------:R-:W-:-:S04]  /*4b00*/  FFMA R18, R18, R18, R17 ;  /* 0x0000001212127223 */ /* 0x000fc80000000011 */
[----:B------:R-:W-:-:S04]  /*4b10*/  FFMA R19, R19, R19, R18 ;  /* 0x0000001313137223 */ /* 0x000fc80000000012 */
[----:B-1----:R-:W-:Y:S02]  /*4b20*/  FFMA R4, R4, R4, R19 ;  /* 0x0000000404047223 */ /* 0x002fe40000000013 */
[----:B------:R-:W1:Y:S02]  /*4b30*/  LDS.128 R16, [UR17+0x70] ;  /* 0x00007011ff107984 */ /* 0x000e640008000c00 */
[----:B------:R-:W-:-:S04]  /*4b40*/  FFMA R5, R5, R5, R4 ;  /* 0x0000000505057223 */ /* 0x000fc80000000004 */
[----:B------:R-:W-:-:S04]  /*4b50*/  FFMA R6, R6, R6, R5 ;  /* 0x0000000606067223 */ /* 0x000fc80000000005 */
[----:B------:R-:W-:-:S04]  /*4b60*/  FFMA R7, R7, R7, R6 ;  /* 0x0000000707077223 */ /* 0x000fc80000000006 */
[----:B---3--:R-:W-:Y:S02]  /*4b70*/  FFMA R8, R8, R8, R7 ;  /* 0x0000000808087223 */ /* 0x008fe40000000007 */
        /* <DEDUP_REMOVED lines=39> */
[----:B-1----:R-:W-:-:S04]  /*4df0*/  FFMA R8, R8, R8, R7 ;  /* 0x0000000808087223 */ /* 0x002fc80000000007 */
[----:B------:R-:W-:-:S04]  /*4e00*/  FFMA R9, R9, R9, R8 ;  /* 0x0000000909097223 */ /* 0x000fc80000000008 */
[----:B------:R-:W-:-:S04]  /*4e10*/  FFMA R10, R10, R10, R9 ;  /* 0x0000000a0a0a7223 */ /* 0x000fc80000000009 */
[----:B------:R-:W-:-:S04]  /*4e20*/  FFMA R11, R11, R11, R10 ;  /* 0x0000000b0b0b7223 */ /* 0x000fc8000000000a */
[----:B---3--:R-:W-:-:S04]  /*4e30*/  FFMA R12, R12, R12, R11 ;  /* 0x0000000c0c0c7223 */ /* 0x008fc8000000000b */
[----:B------:R-:W-:-:S04]  /*4e40*/  FFMA R13, R13, R13, R12 ;  /* 0x0000000d0d0d7223 */ /* 0x000fc8000000000c */
[----:B------:R-:W-:-:S04]  /*4e50*/  FFMA R14, R14, R14, R13 ;  /* 0x0000000e0e0e7223 */ /* 0x000fc8000000000d */
[----:B------:R-:W-:-:S04]  /*4e60*/  FFMA R15, R15, R15, R14 ;  /* 0x0000000f0f0f7223 */ /* 0x000fc8000000000e */
[----:B0-----:R-:W-:-:S04]  /*4e70*/  FFMA R16, R16, R16, R15 ;  /* 0x0000001010107223 */ /* 0x001fc8000000000f */
[----:B------:R-:W-:-:S04]  /*4e80*/  FFMA R17, R17, R17, R16 ;  /* 0x0000001111117223 */ /* 0x000fc80000000010 */
[----:B------:R-:W-:-:S04]  /*4e90*/  FFMA R18, R18, R18, R17 ;  /* 0x0000001212127223 */ /* 0x000fc80000000011 */
[----:B------:R-:W-:-:S04]  /*4ea0*/  FFMA R18, R19, R19, R18 ;  /* 0x0000001313127223 */ /* 0x000fc80000000012 */
[----:B----4-:R-:W-:-:S05]  /*4eb0*/  FADD R3, R18, R3 ;  /* 0x0000000312037221 */ /* 0x010fca0000000000 */
[----:B------:R1:W-:Y:S01]  /*4ec0*/  STL [UR21], R3 ;  /* 0x00000003ff007987 */ /* 0x0003e20008100815 */
[----:B------:R-:W-:-:S04]  /*4ed0*/  UIADD3 UR5, UPT, UPT, UR5, 0x1, URZ ;  /* 0x0000000105057890 */ /* 0x000fc8000fffe0ff */
[----:B------:R-:W-:-:S09]  /*4ee0*/  UISETP.NE.AND UP0, UPT, UR5, 0x8, UPT ;  /* 0x000000080500788c */ /* 0x000fd2000bf05270 */
[----:B-1----:R-:W-:Y:S05]  /*4ef0*/  BRA.U UP0, `(.L_x_6) ;  /* 0xfffffff900a07547 */ /* 0x002fea000b83ffff */
[----:B------:R-:W-:-:S05]  /*4f00*/  UMOV UR5, URZ ;  /* 0x000000ff00057c82 */ /* 0x000fca0008000000 */
.L_x_8:
[----:B------:R-:W0:Y:S01]  /*4f10*/  LDC.64 R4, c[0x0][0x388] ;  /* 0x0000e200ff047b82 */ /* 0x000e220000000a00 */
[----:B------:R-:W-:Y:S01]  /*4f20*/  MOV R37, UR5 ;  /* 0x0000000500257c02 */ /* 0x000fe20008000f00 */
[----:B------:R-:W-:Y:S01]  /*4f30*/  HFMA2 R0, -RZ, RZ, 0, 0 ;  /* 0x00000000ff007431 */ /* 0x000fe200000001ff */
[----:B------:R-:W-:-:S04]  /*4f40*/  UIADD3 UR5, UPT, UPT, UR5, 0x1, URZ ;  /* 0x0000000105057890 */ /* 0x000fc8000fffe0ff */
[----:B-1----:R-:W-:-:S11]  /*4f50*/  UISETP.NE.AND UP0, UPT, UR5, 0x8, UPT ;  /* 0x000000080500788c */ /* 0x002fd6000bf05270 */
.L_x_7:
[----:B------:R-:W-:-:S05]  /*4f60*/  IADD3 R3, PT, PT, R0, UR4, RZ ;  /* 0x0000000400037c10 */ /* 0x000fca000fffe0ff */
[----:B01----:R-:W-:-:S05]  /*4f70*/  IMAD.WIDE.U32 R2, R3, 0x2, R4 ;  /* 0x0000000203027825 */ /* 0x003fca00078e0004 */
[----:B------:R-:W3:Y:S04]  /*4f80*/  LDG.E.U16.CONSTANT R6, desc[UR18][R2.64] ;  /* 0x0000001202067981 */ /* 0x000ee8000c1e9500 */
        /* <DEDUP_REMOVED lines=14> */
[----:B------:R0:W2:Y:S01]  /*5070*/  LDG.E.U16.CONSTANT R25, desc[UR18][R2.64+0x1e] ;  /* 0x00001e1202197981 */ /* 0x0000a2000c1e9500 */
[----:B------:R-:W-:-:S04]  /*5080*/  LEA R7, R37, R0, 0x6 ;  /* 0x0000000025077211 */ /* 0x000fc800078e30ff */
[----:B------:R-:W-:-:S05]  /*5090*/  LEA R7, R7, UR15, 0x2 ;  /* 0x0000000f07077c11 */ /* 0x000fca000f8e10ff */
[----:B------:R-:W1:Y:S04]  /*50a0*/  LDS R9, [R7] ;  /* 0x0000000007097984 */ /* 0x000e680000000800 */
[----:B------:R-:W2:Y:S04]  /*50b0*/  LDS R26, [R7+0xc] ;  /* 0x00000c00071a7984 */ /* 0x000ea80000000800 */
        /* <DEDUP_REMOVED lines=9> */
[----:B------:R-:W-:Y:S04]  /*5150*/  LDS R32, [R7+0x2c] ;  /* 0x00002c0007207984 */ /* 0x000fe80000000800 */
[----:B0-----:R-:W0:Y:S04]  /*5160*/  LDS R3, [R7+0x30] ;  /* 0x0000300007037984 */ /* 0x001e280000000800 */
[----:B------:R-:W-:Y:S04]  /*5170*/  LDS R34, [R7+0x34] ;  /* 0x0000340007227984 */ /* 0x000fe80000000800 */
[----:B------:R-:W-:Y:S01]  /*5180*/  LDS R36, [R7+0x3c] ;  /* 0x00003c0007247984 */ /* 0x000fe20000000800 */
[----:B------:R-:W-:-:S04]  /*5190*/  IADD3 R0, PT, PT, R0, 0x10, RZ ;  /* 0x0000001000007810 */ /* 0x000fc80007ffe0ff */
[----:B------:R-:W-:Y:S01]  /*51a0*/  ISETP.NE.AND P0, PT, R0, 0x40, PT ;  /* 0x000000400000780c */ /* 0x000fe20003f05270 */
[----:B---3--:R-:W-:-:S05]  /*51b0*/  HADD2.F32 R6, -RZ, R6.H0_H0 ;  /* 0x20000006ff067230 */ /* 0x008fca0000004100 */
[----:B-1----:R-:W-:Y:S02]  /*51c0*/  FMUL R6, R6, R9 ;  /* 0x0000000906067220 */ /* 0x002fe40000400000 */
[----:B------:R-:W1:Y:S01]  /*51d0*/  LDS R9, [R7+0x38] ;  /* 0x0000380007097984 */ /* 0x000e620000000800 */
[----:B----4-:R-:W-:Y:S02]  /*51e0*/  HADD2.F32 R11, -RZ, R11.H0_H0 ;  /* 0x2000000bff0b7230 */ /* 0x010fe40000004100 */
[----:B-----5:R-:W-:Y:S02]  /*51f0*/  HADD2.F32 R8, -RZ, R8.H0_H0 ;  /* 0x20000008ff087230 */ /* 0x020fe40000004100 */
[----:B--2---:R-:W-:Y:S02]  /*5200*/  HADD2.F32 R15, -RZ, R15.H0_H0 ;  /* 0x2000000fff0f7230 */ /* 0x004fe40000004100 */
[----:B------:R-:W-:Y:S01]  /*5210*/  FMUL R2, R11, R26 ;  /* 0x0000001a0b027220 */ /* 0x000fe20000400000 */
[----:B------:R-:W-:Y:S01]  /*5220*/  HADD2.F32 R19, -RZ, R19.H0_H0 ;  /* 0x20000013ff137230 */ /* 0x000fe20000004100 */
[----:B------:R2:W-:Y:S01]  /*5230*/  STS [R7], R6 ;  /* 0x0000000607007388 */ /* 0x0005e20000000800 */
[----:B------:R-:W-:-:S03]  /*5240*/  FMUL R8, R8, R27 ;  /* 0x0000001b08087220 */ /* 0x000fc60000400000 */
[----:B------:R3:W-:Y:S01]  /*5250*/  STS [R7+0xc], R2 ;  /* 0x00000c0207007388 */ /* 0x0007e20000000800 */
[----:B------:R-:W-:Y:S02]  /*5260*/  HADD2.F32 R10, -RZ, R10.H0_H0 ;  /* 0x2000000aff0a7230 */ /* 0x000fe40000004100 */
[----:B------:R-:W-:Y:S02]  /*5270*/  HADD2.F32 R12, -RZ, R12.H0_H0 ;  /* 0x2000000cff0c7230 */ /* 0x000fe40000004100 */
[----:B--2---:R-:W-:Y:S01]  /*5280*/  FMUL R6, R15, R28 ;  /* 0x0000001c0f067220 */ /* 0x004fe20000400000 */
[----:B------:R-:W-:Y:S02]  /*5290*/  HADD2.F32 R14, -RZ, R14.H0_H0 ;  /* 0x2000000eff0e7230 */ /* 0x000fe40000004100 */
[----:B---3--:R-:W-:Y:S01]  /*52a0*/  FMUL R2, R19, R30 ;  /* 0x0000001e13027220 */ /* 0x008fe20000400000 */
[----:B------:R-:W-:Y:S02]  /*52b0*/  HADD2.F32 R16, -RZ, R16.H0_H0 ;  /* 0x20000010ff107230 */ /* 0x000fe40000004100 */
[----:B------:R-:W-:-:S02]  /*52c0*/  HADD2.F32 R17, -RZ, R17.H0_H0 ;  /* 0x20000011ff117230 */ /* 0x000fc40000004100 */
[----:B------:R-:W-:Y:S02]  /*52d0*/  HADD2.F32 R20, -RZ, R20.H0_H0 ;  /* 0x20000014ff147230 */ /* 0x000fe40000004100 */
[----:B------:R-:W-:Y:S02]  /*52e0*/  HADD2.F32 R21, -RZ, R21.H0_H0 ;  /* 0x20000015ff157230 */ /* 0x000fe40000004100 */
[----:B------:R-:W-:Y:S02]  /*52f0*/  HADD2.F32 R22, -RZ, R22.H0_H0 ;  /* 0x20000016ff167230 */ /* 0x000fe40000004100 */
[----:B------:R-:W-:Y:S02]  /*5300*/  HADD2.F32 R23, -RZ, R23.H0_H0 ;  /* 0x20000017ff177230 */ /* 0x000fe40000004100 */
[----:B------:R-:W-:Y:S02]  /*5310*/  HADD2.F32 R24, -RZ, R24.H0_H0 ;  /* 0x20000018ff187230 */ /* 0x000fe40000004100 */
[----:B------:R-:W-:Y:S01]  /*5320*/  HADD2.F32 R25, -RZ, R25.H0_H0 ;  /* 0x20000019ff197230 */ /* 0x000fe20000004100 */
[----:B------:R2:W-:Y:S01]  /*5330*/  STS [R7+0x4], R8 ;  /* 0x0000040807007388 */ /* 0x0005e20000000800 */
[----:B------:R-:W-:Y:S01]  /*5340*/  FMUL R10, R10, R29 ;  /* 0x0000001d0a0a7220 */ /* 0x000fe20000400000 */
[----:B------:R-:W-:Y:S01]  /*5350*/  FMUL R12, R12, R13 ;  /* 0x0000000d0c0c7220 */ /* 0x000fe20000400000 */
[----:B------:R-:W-:Y:S01]  /*5360*/  FMUL R14, R14, R31 ;  /* 0x0000001f0e0e7220 */ /* 0x000fe20000400000 */
[----:B------:R3:W-:Y:S01]  /*5370*/  STS [R7+0x18], R6 ;  /* 0x0000180607007388 */ /* 0x0007e20000000800 */
[----:B------:R-:W-:Y:S01]  /*5380*/  FMUL R16, R16, R33 ;  /* 0x0000002110107220 */ /* 0x000fe20000400000 */
[----:B------:R-:W-:Y:S01]  /*5390*/  FMUL R18, R17, R18 ;  /* 0x0000001211127220 */ /* 0x000fe20000400000 */
[----:B------:R-:W-:Y:S01]  /*53a0*/  FMUL R20, R20, R35 ;  /* 0x0000002314147220 */ /* 0x000fe20000400000 */
[----:B------:R4:W-:Y:S01]  /*53b0*/  STS [R7+0x24], R2 ;  /* 0x0000240207007388 */ /* 0x0009e20000000800 */
[----:B0-----:R-:W-:Y:S01]  /*53c0*/  FMUL R22, R22, R3 ;  /* 0x0000000316167220 */ /* 0x001fe20000400000 */
[----:B--2---:R-:W-:Y:S01]  /*53d0*/  FMUL R8, R21, R32 ;  /* 0x0000002015087220 */ /* 0x004fe20000400000 */
[----:B-1----:R-:W-:Y:S01]  /*53e0*/  FMUL R24, R24, R9 ;  /* 0x0000000918187220 */ /* 0x002fe20000400000 */
[----:B---3--:R-:W-:Y:S01]  /*53f0*/  FMUL R6, R23, R34 ;  /* 0x0000002217067220 */ /* 0x008fe20000400000 */
[----:B----4-:R-:W-:Y:S01]  /*5400*/  FMUL R2, R25, R36 ;  /* 0x0000002419027220 */ /* 0x010fe20000400000 */
[----:B------:R1:W-:Y:S04]  /*5410*/  STS [R7+0x8], R10 ;  /* 0x0000080a07007388 */ /* 0x0003e80000000800 */
        /* <DEDUP_REMOVED lines=9> */
[----:B------:R1:W-:Y:S01]  /*54b0*/  STS [R7+0x3c], R2 ;  /* 0x00003c0207007388 */ /* 0x0003e20000000800 */
[----:B------:R-:W-:Y:S05]  /*54c0*/  @P0 BRA `(.L_x_7) ;  /* 0xfffffff800a40947 */ /* 0x000fea000383ffff */
[----:B------:R-:W-:Y:S05]  /*54d0*/  BRA.U UP0, `(.L_x_8) ;  /* 0xfffffff9008c7547 */ /* 0x000fea000b83ffff */
[----:B-1----:R-:W0:Y:S01]  /*54e0*/  LDS.128 R4, [UR15] ;  /* 0x0000000fff047984 */ /* 0x002e220008000c00 */
[----:B------:R-:W-:-:S03]  /*54f0*/  UMOV UR4, URZ ;  /* 0x000000ff00047c82 */ /* 0x000fc60008000000 */
[----:B------:R-:W1:Y:S04]  /*5500*/  LDS.128 R8, [UR15+0x10] ;  /* 0x0000100fff087984 */ /* 0x000e680008000c00 */
[----:B------:R-:W2:Y:S04]  /*5510*/  LDS.128 R12, [UR15+0x20] ;  /* 0x0000200fff0c7984 */ /* 0x000ea80008000c00 */
[----:B------:R-:W3:Y:S04]  /*5520*/  LDS.128 R16, [UR15+0x30] ;  /* 0x0000300fff107984 */ /* 0x000ee80008000c00 */
[----:B------:R-:W4:Y:S04]  /*5530*/  LDS.128 R20, [UR15+0x40] ;  /* 0x0000400fff147984 */ /* 0x000f280008000c00 */
[----:B------:R-:W0:Y:S04]  /*5540*/  LDS.128 R24, [UR15+0x50] ;  /* 0x0000500fff187984 */ /* 0x000e280008000c00 */
        /* <DEDUP_REMOVED lines=9> */
[----:B-1234-:R-:W0:Y:S02]  /*55e0*/  LDS.128 R64, [UR15+0xf0] ;  /* 0x0000f00fff407984 */ /* 0x01ee240008000c00 */
.L_x_9:
[----:B------:R-:W-:Y:S02]  /*55f0*/  ULEA UR5, UR4, UR16, 0x2 ;  /* 0x0000001004057291 */ /* 0x000fe4000f8e10ff */
[----:B------:R-:W-:-:S07]  /*5600*/  ULEA UR17, UR4, UR23, 0x2 ;  /* 0x0000001704117291 */ /* 0x000fce000f8e10ff */
[----:B------:R-:W0:Y:S04]  /*5610*/  LDS R3, [UR5] ;  /* 0x00000005ff037984 */ /* 0x000e280008000800 */
[----:B------:R-:W2:Y:S01]  /*5620*/  LDL R79, [UR17] ;  /* 0x00000011ff4f7983 */ /* 0x000ea20008100800 */
[----:B------:R-:W-:-:S03]  /*5630*/  UIADD3 UR4, UPT, UPT, UR4, 0x1, URZ ;  /* 0x0000000104047890 */ /* 0x000fc6000fffe0ff */
[----:B-1----:R-:W1:Y:S01]  /*5640*/  LDS R2, [UR5+0x100] ;  /* 0x00010005ff027984 */ /* 0x002e620008000800 */
[----:B------:R-:W-:-:S03]  /*5650*/  UISETP.NE.AND UP0, UPT, UR4, 0x40, UPT ;  /* 0x000000400400788c */ /* 0x000fc6000bf05270 */
[----:B------:R-:W3:Y:S04]  /*5660*/  LDS R68, [UR5+0x200] ;  /* 0x00020005ff447984 */ /* 0x000ee80008000800 */
[----:B------:R-:W4:Y:S04]  /*5670*/  LDS R69, [UR5+0x300] ;  /* 0x00030005ff457984 */ /* 0x000f280008000800 */
[----:B------:R-:W5:Y:S04]  /*5680*/  LDS R70, [UR5+0x400] ;  /* 0x00040005ff467984 */ /* 0x000f680008000800 */
[----:B------:R-:W5:Y:S04]  /*5690*/  LDS R71, [UR5+0x500] ;  /* 0x00050005ff477984 */ /* 0x000f680008000800 */
[----:B------:R-:W5:Y:S04]  /*56a0*/  LDS R72, [UR5+0x600] ;  /* 0x00060005ff487984 */ /* 0x000f680008000800 */
[----:B------:R-:W5:Y:S04]  /*56b0*/  LDS R73, [UR5+0x700] ;  /* 0x00070005ff497984 */ /* 0x000f680008000800 */
[----:B------:R-:W5:Y:S04]  /*56c0*/  LDS R74, [UR5+0x800] ;  /* 0x00080005ff4a7984 */ /* 0x000f680008000800 */
[----:B------:R-:W5:Y:S01]  /*56d0*/  LDS R75, [UR5+0x900] ;  /* 0x00090005ff4b7984 */ /* 0x000f620008000800 */
[----:B0-----:R-:W-:-:S03]  /*56e0*/  FFMA R0, R4, R3, RZ ;  /* 0x0000000304007223 */ /* 0x001fc600000000ff */
[----:B------:R-:W0:Y:S01]  /*56f0*/  LDS R76, [UR5+0xa00] ;  /* 0x000a0005ff4c7984 */ /* 0x000e220008000800 */
[----:B-1----:R-:W-:-:S03]  /*5700*/  FFMA R3, R5, R2, R0 ;  /* 0x0000000205037223 */ /* 0x002fc60000000000 */
[----:B------:R-:W-:Y:S01]  /*5710*/  LDS R77, [UR5+0x1600] ;  /* 0x00160005ff4d7984 */ /* 0x000fe20008000800 */
[----:B---3--:R-:W-:-:S03]  /*5720*/  FFMA R68, R6, R68, R3 ;  /* 0x0000004406447223 */ /* 0x008fc60000000003 */
[----:B------:R-:W1:Y:S01]  /*5730*/  LDS R0, [UR5+0xb00] ;  /* 0x000b0005ff007984 */ /* 0x000e620008000800 */
[----:B----4-:R-:W-:-:S03]  /*5740*/  FFMA R69, R7, R69, R68 ;  /* 0x0000004507457223 */ /* 0x010fc60000000044 */
[----:B------:R-:W3:Y:S01]  /*5750*/  LDS R2, [UR5+0xc00] ;  /* 0x000c0005ff027984 */ /* 0x000ee20008000800 */
[----:B-----5:R-:W-:-:S03]  /*5760*/  FFMA R70, R8, R70, R69 ;  /* 0x0000004608467223 */ /* 0x020fc60000000045 */
[----:B------:R-:W4:Y:S01]  /*5770*/  LDS R68, [UR5+0xd00] ;  /* 0x000d0005ff447984 */ /* 0x000f220008000800 */
[----:B------:R-:W-:-:S03]  /*5780*/  FFMA R71, R9, R71, R70 ;  /* 0x0000004709477223 */ /* 0x000fc60000000046 */
[----:B------:R-:W5:Y:S01]  /*5790*/  LDS R69, [UR5+0xe00] ;  /* 0x000e0005ff457984 */ /* 0x000f620008000800 */
        /* <DEDUP_REMOVED lines=8> */
[----:B0-----:R-:W-:-:S03]  /*5820*/  FFMA R76, R14, R76, R75 ;  /* 0x0000004c0e4c7223 */ /* 0x001fc6000000004b */
[----:B------:R-:W0:Y:S04]  /*5830*/  LDS R74, [UR5+0x1300] ;  /* 0x00130005ff4a7984 */ /* 0x000e280008000800 */
[----:B------:R-:W0:Y:S01]  /*5840*/  LDS R75, [UR5+0x1400] ;  /* 0x00140005ff4b7984 */ /* 0x000e220008000800 */
[----:B-1----:R-:W-:-:S03]  /*5850*/  FFMA R3, R15, R0, R76 ;  /* 0x000000000f037223 */ /* 0x002fc6000000004c */
[----:B------:R-:W1:Y:S01]  /*5860*/  LDS R76, [UR5+0x1500] ;  /* 0x00150005ff4c7984 */ /* 0x000e620008000800 */
[----:B---3--:R-:W-:-:S04]  /*5870*/  FFMA R2, R16, R2, R3 ;  /* 0x0000000210027223 */ /* 0x008fc80000000003 */
[----:B----4-:R-:W-:Y:S02]  /*5880*/  FFMA R3, R17, R68, R2 ;  /* 0x0000004411037223 */ /* 0x010fe40000000002 */
[----:B------:R-:W3:Y:S02]  /*5890*/  LDS R2, [UR5+0x1700] ;  /* 0x00170005ff027984 */ /* 0x000ee40008000800 */
[----:B-----5:R-:W-:Y:S02]  /*58a0*/  FFMA R0, R18, R69, R3 ;  /* 0x0000004512007223 */ /* 0x020fe40000000003 */
[----:B------:R-:W4:Y:S02]  /*58b0*/  LDS R68, [UR5+0x1800] ;  /* 0x00180005ff447984 */ /* 0x000f240008000800 */
[----:B------:R-:W-:Y:S02]  /*58c0*/  FFMA R3, R19, R70, R0 ;  /* 0x0000004613037223 */ /* 0x000fe40000000000 */
[----:B------:R-:W5:Y:S02]  /*58d0*/  LDS R69, [UR5+0x1900] ;  /* 0x00190005ff457984 */ /* 0x000f640008000800 */
[----:B------:R-:W-:-:S02]  /*58e0*/  FFMA R0, R20, R71, R3 ;  /* 0x0000004714007223 */ /* 0x000fc40000000003 */
[----:B------:R-:W5:Y:S02]  /*58f0*/  LDS R70, [UR5+0x1a00] ;  /* 0x001a0005ff467984 */ /* 0x000f640008000800 */
[----:B------:R-:W-:Y:S02]  /*5900*/  FFMA R3, R21, R72, R0 ;  /* 0x0000004815037223 */ /* 0x000fe40000000000 */
[----:B------:R-:W5:Y:S02]  /*5910*/  LDS R71, [UR5+0x1b00] ;  /* 0x001b0005ff477984 */ /* 0x000f640008000800 */
[----:B------:R-:W-:Y:S02]  /*5920*/  FFMA R0, R22, R73, R3 ;  /* 0x0000004916007223 */ /* 0x000fe40000000003 */
[----:B------:R-:W5:Y:S02]  /*5930*/  LDS R72, [UR5+0x1c00] ;  /* 0x001c0005ff487984 */ /* 0x000f640008000800 */
[----:B0-----:R-:W-:-:S02]  /*5940*/  FFMA R3, R23, R74, R0 ;  /* 0x0000004a17037223 */ /* 0x001fc40000000000 */
[----:B------:R-:W0:Y:S02]  /*5950*/  LDS R73, [UR5+0x1d00] ;  /* 0x001d0005ff497984 */ /* 0x000e240008000800 */
[----:B------:R-:W-:Y:S02]  /*5960*/  FFMA R0, R24, R75, R3 ;  /* 0x0000004b18007223 */ /* 0x000fe40000000003 */
[----:B------:R-:W0:Y:S02]  /*5970*/  LDS R74, [UR5+0x1e00] ;  /* 0x001e0005ff4a7984 */ /* 0x000e240008000800 */
[----:B-1----:R-:W-:Y:S02]  /*5980*/  FFMA R3, R25, R76, R0 ;  /* 0x0000004c19037223 */ /* 0x002fe40000000000 */
[----:B------:R-:W1:Y:S02]  /*5990*/  LDS R75, [UR5+0x1f00] ;  /* 0x001f0005ff4b7984 */ /* 0x000e640008000800 */
[----:B------:R-:W-:-:S02]  /*59a0*/  FFMA R0, R26, R77, R3 ;  /* 0x0000004d1a007223 */ /* 0x000fc40000000003 */
[----:B------:R-:W1:Y:S02]  /*59b0*/  LDS R76, [UR5+0x2000] ;  /* 0x00200005ff4c7984 */ /* 0x000e640008000800 */
[----:B---3--:R-:W-:Y:S02]  /*59c0*/  FFMA R3, R27, R2, R0 ;  /* 0x000000021b037223 */ /* 0x008fe40000000000 */
[----:B------:R-:W-:Y:S02]  /*59d0*/  LDS R77, [UR5+0x2c00] ;  /* 0x002c0005ff4d7984 */ /* 0x000fe40008000800 */
[----:B----4-:R-:W-:Y:S02]  /*59e0*/  FFMA R68, R28, R68, R3 ;  /* 0x000000441c447223 */ /* 0x010fe40000000003 */
[----:B------:R-:W3:Y:S02]  /*59f0*/  LDS R0, [UR5+0x2100] ;  /* 0x00210005ff007984 */ /* 0x000ee40008000800 */
[----:B-----5:R-:W-:-:S02]  /*5a00*/  FFMA R69, R29, R69, R68 ;  /* 0x000000451d457223 */ /* 0x020fc40000000044 */
[----:B------:R-:W4:Y:S02]  /*5a10*/  LDS R2, [UR5+0x2200] ;  /* 0x00220005ff027984 */ /* 0x000f240008000800 */
[----:B------:R-:W-:Y:S02]  /*5a20*/  FFMA R70, R30, R70, R69 ;  /* 0x000000461e467223 */ /* 0x000fe40000000045 */
[----:B------:R-:W5:Y:S02]  /*5a30*/  LDS R68, [UR5+0x2300] ;  /* 0x00230005ff447984 */ /* 0x000f640008000800 */
[----:B------:R-:W-:Y:S02]  /*5a40*/  FFMA R71, R31, R71, R70 ;  /* 0x000000471f477223 */ /* 0x000fe40000000046 */
[----:B------:R-:W5:Y:S02]  /*5a50*/  LDS R69, [UR5+0x2400] ;  /* 0x00240005ff457984 */ /* 0x000f640008000800 */
[----:B------:R-:W-:-:S02]  /*5a60*/  FFMA R72, R32, R72, R71 ;  /* 0x0000004820487223 */ /* 0x000fc40000000047 */
[----:B------:R-:W5:Y:S02]  /*5a70*/  LDS R70, [UR5+0x2500] ;  /* 0x00250005ff467984 */ /* 0x000f640008000800 */
[----:B0-----:R-:W-:Y:S02]  /*5a80*/  FFMA R73, R33, R73, R72 ;  /* 0x0000004921497223 */ /* 0x001fe40000000048 */
[----:B------:R-:W0:Y:S02]  /*5a90*/  LDS R71, [UR5+0x2600] ;  /* 0x00260005ff477984 */ /* 0x000e240008000800 */
[----:B------:R-:W-:Y:S02]  /*5aa0*/  FFMA R74, R34, R74, R73 ;  /* 0x0000004a224a7223 */ /* 0x000fe40000000049 */
[----:B------:R-:W0:Y:S04]  /*5ab0*/  LDS R72, [UR5+0x2700] ;  /* 0x00270005ff487984 */ /* 0x000e280008000800 */
[----:B------:R-:W0:Y:S01]  /*5ac0*/  LDS R73, [UR5+0x2800] ;  /* 0x00280005ff497984 */ /* 0x000e220008000800 */
[----:B-1----:R-:W-:-:S03]  /*5ad0*/  FFMA R75, R35, R75, R74 ;  /* 0x0000004b234b7223 */ /* 0x002fc6000000004a */
[----:B------:R-:W1:Y:S01]  /*5ae0*/  LDS R74, [UR5+0x2900] ;  /* 0x00290005ff4a7984 */ /* 0x000e620008000800 */
[----:B------:R-:W-:-:S03]  /*5af0*/  FFMA R76, R36, R76, R75 ;  /* 0x0000004c244c7223 */ /* 0x000fc6000000004b */
[----:B------:R-:W1:Y:S01]  /*5b00*/  LDS R75, [UR5+0x2a00] ;  /* 0x002a0005ff4b7984 */ /* 0x000e620008000800 */
[----:B---3--:R-:W-:-:S03]  /*5b10*/  FFMA R3, R37, R0, R76 ;  /* 0x0000000025037223 */ /* 0x008fc6000000004c */
[----:B------:R-:W3:Y:S01]  /*5b20*/  LDS R76, [UR5+0x2b00] ;  /* 0x002b0005ff4c7984 */ /* 0x000ee20008000800 */
[----:B----4-:R-:W-:-:S04]  /*5b30*/  FFMA R2, R38, R2, R3 ;  /* 0x0000000226027223 */ /* 0x010fc80000000003 */
[----:B-----5:R-:W-:Y:S02]  /*5b40*/  FFMA R3, R39, R68, R2 ;  /* 0x0000004427037223 */ /* 0x020fe40000000002 */
[----:B------:R-:W4:Y:S02]  /*5b50*/  LDS R2, [UR5+0x2d00] ;  /* 0x002d0005ff027984 */ /* 0x000f240008000800 */
        /* <DEDUP_REMOVED lines=8> */
[----:B------:R-:W-:Y:S02]  /*5be0*/  FFMA R0, R44, R73, R3 ;  /* 0x000000492c007223 */ /* 0x000fe40000000003 */
[----:B------:R-:W0:Y:S02]  /*5bf0*/  LDS R72, [UR5+0x3200] ;  /* 0x00320005ff487984 */ /* 0x000e240008000800 */
[----:B-1----:R-:W-:-:S02]  /*5c00*/  FFMA R3, R45, R74, R0 ;  /* 0x0000004a2d037223 */ /* 0x002fc40000000000 */
[----:B------:R-:W1:Y:S02]  /*5c10*/  LDS R73, [UR5+0x3300] ;  /* 0x00330005ff497984 */ /* 0x000e640008000800 */
[----:B------:R-:W-:Y:S02]  /*5c20*/  FFMA R0, R46, R75, R3 ;  /* 0x0000004b2e007223 */ /* 0x000fe40000000003 */
[----:B------:R-:W1:Y:S02]  /*5c30*/  LDS R74, [UR5+0x3400] ;  /* 0x00340005ff4a7984 */ /* 0x000e640008000800 */
[----:B---3--:R-:W-:Y:S02]  /*5c40*/  FFMA R3, R47, R76, R0 ;  /* 0x0000004c2f037223 */ /* 0x008fe40000000000 */
[----:B------:R-:W3:Y:S02]  /*5c50*/  LDS R75, [UR5+0x3500] ;  /* 0x00350005ff4b7984 */ /* 0x000ee40008000800 */
[----:B------:R-:W-:-:S02]  /*5c60*/  FFMA R0, R48, R77, R3 ;  /* 0x0000004d30007223 */ /* 0x000fc40000000003 */
[----:B------:R-:W3:Y:S02]  /*5c70*/  LDS R76, [UR5+0x3600] ;  /* 0x00360005ff4c7984 */ /* 0x000ee40008000800 */
[----:B----4-:R-:W-:Y:S02]  /*5c80*/  FFMA R3, R49, R2, R0 ;  /* 0x0000000231037223 */ /* 0x010fe40000000000 */
[----:B------:R-:W4:Y:S02]  /*5c90*/  LDS R0, [UR5+0x3700] ;  /* 0x00370005ff007984 */ /* 0x000f240008000800 */
[----:B-----5:R-:W-:Y:S02]  /*5ca0*/  FFMA R68, R50, R68, R3 ;  /* 0x0000004432447223 */ /* 0x020fe40000000003 */
[----:B------:R-:W5:Y:S02]  /*5cb0*/  LDS R2, [UR5+0x3800] ;  /* 0x00380005ff027984 */ /* 0x000f640008000800 */
[----:B------:R-:W-:-:S02]  /*5cc0*/  FFMA R69, R51, R69, R68 ;  /* 0x0000004533457223 */ /* 0x000fc40000000044 */
[----:B------:R-:W5:Y:S02]  /*5cd0*/  LDS R68, [UR5+0x3900] ;  /* 0x00390005ff447984 */ /* 0x000f640008000800 */
[----:B0-----:R-:W-:Y:S02]  /*5ce0*/  FFMA R70, R52, R70, R69 ;  /* 0x0000004634467223 */ /* 0x001fe40000000045 */
[----:B------:R-:W0:Y:S02]  /*5cf0*/  LDS R69, [UR5+0x3a00] ;  /* 0x003a0005ff457984 */ /* 0x000e240008000800 */
[----:B------:R-:W-:Y:S02]  /*5d00*/  FFMA R71, R53, R71, R70 ;  /* 0x0000004735477223 */ /* 0x000fe40000000046 */
[----:B------:R-:W2:Y:S02]  /*5d10*/  LDS R70, [UR5+0x3b00] ;  /* 0x003b0005ff467984 */ /* 0x000ea40008000800 */
[----:B------:R-:W-:-:S02]  /*5d20*/  FFMA R72, R54, R72, R71 ;  /* 0x0000004836487223 */ /* 0x000fc40000000047 */
[----:B------:R-:W2:Y:S02]  /*5d30*/  LDS R71, [UR5+0x3c00] ;  /* 0x003c0005ff477984 */ /* 0x000ea40008000800 */
[----:B-1----:R-:W-:Y:S02]  /*5d40*/  FFMA R73, R55, R73, R72 ;  /* 0x0000004937497223 */ /* 0x002fe40000000048 */
[----:B------:R-:W1:Y:S02]  /*5d50*/  LDS R72, [UR5+0x3d00] ;  /* 0x003d0005ff487984 */ /* 0x000e640008000800 */
[----:B------:R-:W-:Y:S02]  /*5d60*/  FFMA R74, R56, R74, R73 ;  /* 0x0000004a384a7223 */ /* 0x000fe40000000049 */
[----:B------:R-:W1:Y:S02]  /*5d70*/  LDS R73, [UR5+0x3e00] ;  /* 0x003e0005ff497984 */ /* 0x000e640008000800 */
[----:B---3--:R-:W-:-:S02]  /*5d80*/  FFMA R75, R57, R75, R74 ;  /* 0x0000004b394b7223 */ /* 0x008fc4000000004a */
[----:B------:R-:W3:Y:S02]  /*5d90*/  LDS R74, [UR5+0x3f00] ;  /* 0x003f0005ff4a7984 */ /* 0x000ee40008000800 */
[----:B------:R-:W-:-:S04]  /*5da0*/  FFMA R76, R58, R76, R75 ;  /* 0x0000004c3a4c7223 */ /* 0x000fc8000000004b */
[----:B----4-:R-:W-:-:S04]  /*5db0*/  FFMA R3, R59, R0, R76 ;  /* 0x000000003b037223 */ /* 0x010fc8000000004c */
[----:B-----5:R-:W-:-:S04]  /*5dc0*/  FFMA R2, R60, R2, R3 ;  /* 0x000000023c027223 */ /* 0x020fc80000000003 */
[----:B------:R-:W-:-:S04]  /*5dd0*/  FFMA R3, R61, R68, R2 ;  /* 0x000000443d037223 */ /* 0x000fc80000000002 */
[----:B0-----:R-:W-:-:S04]  /*5de0*/  FFMA R0, R62, R69, R3 ;  /* 0x000000453e007223 */ /* 0x001fc80000000003 */
[----:B--2---:R-:W-:-:S04]  /*5df0*/  FFMA R3, R63, R70, R0 ;  /* 0x000000463f037223 */ /* 0x004fc80000000000 */
[----:B------:R-:W-:-:S04]  /*5e00*/  FFMA R0, R64, R71, R3 ;  /* 0x0000004740007223 */ /* 0x000fc80000000003 */
[----:B-1----:R-:W-:-:S04]  /*5e10*/  FFMA R3, R65, R72, R0 ;  /* 0x0000004841037223 */ /* 0x002fc80000000000 */
[----:B------:R-:W-:-:S04]  /*5e20*/  FFMA R0, R66, R73, R3 ;  /* 0x0000004942007223 */ /* 0x000fc80000000003 */
[----:B---3--:R-:W-:-:S04]  /*5e30*/  FFMA R0, R67, R74, R0 ;  /* 0x0000004a43007223 */ /* 0x008fc80000000000 */
[----:B------:R-:W-:-:S05]  /*5e40*/  FADD R0, R0, R79 ;  /* 0x0000004f00007221 */ /* 0x000fca0000000000 */
[----:B------:R1:W-:Y:S01]  /*5e50*/  STL [UR17], R0 ;  /* 0x00000000ff007987 */ /* 0x0003e20008100811 */
[----:B------:R-:W-:Y:S05]  /*5e60*/  BRA.U UP0, `(.L_x_9) ;  /* 0xfffffff500e07547 */ /* 0x000fea000b83ffff */
[----:B------:R-:W0:Y:S01]  /*5e70*/  LDS.128 R4, [UR15+0x100] ;  /* 0x0001000fff047984 */ /* 0x000e220008000c00 */
[----:B------:R-:W-:-:S03]  /*5e80*/  UMOV UR4, URZ ;  /* 0x000000ff00047c82 */ /* 0x000fc60008000000 */
        /* <DEDUP_REMOVED lines=14> */
[----:B--234-:R-:W0:Y:S02]  /*5f70*/  LDS.128 R64, [UR15+0x1f0] ;  /* 0x0001f00fff407984 */ /* 0x01ce240008000c00 */
.L_x_10:
[----:B------:R-:W-:Y:S02]  /*5f80*/  ULEA UR5, UR4, UR16, 0x2 ;  /* 0x0000001004057291 */ /* 0x000fe4000f8e10ff */
[----:B------:R-:W-:-:S07]  /*5f90*/  ULEA UR17, UR4, UR23, 0x2 ;  /* 0x0000001704117291 */ /* 0x000fce000f8e10ff */
[----:B------:R-:W0:Y:S04]  /*5fa0*/  LDS R3, [UR5] ;  /* 0x00000005ff037984 */ /* 0x000e280008000800 */
[----:B--2---:R-:W2:Y:S01]  /*5fb0*/  LDL R79, [UR17+0x100] ;  /* 0x00010011ff4f7983 */ /* 0x004ea20008100800 */
[----:B------:R-:W-:-:S03]  /*5fc0*/  UIADD3 UR4, UPT, UPT, UR4, 0x1, URZ ;  /* 0x0000000104047890 */ /* 0x000fc6000fffe0ff */
[----:B------:R-:W3:Y:S01]  /*5fd0*/  LDS R2, [UR5+0x100] ;  /* 0x00010005ff027984 */ /* 0x000ee20008000800 */
[----:B------:R-:W-:-:S03]  /*5fe0*/  UISETP.NE.AND UP0, UPT, UR4, 0x40, UPT ;  /* 0x000000400400788c */ /* 0x000fc6000bf05270 */
[----:B------:R-:W4:Y:S04]  /*5ff0*/  LDS R68, [UR5+0x200] ;  /* 0x00020005ff447984 */ /* 0x000f280008000800 */
[----:B------:R-:W5:Y:S04]  /*6000*/  LDS R69, [UR5+0x300] ;  /* 0x00030005ff457984 */ /* 0x000f680008000800 */
[----:B------:R-:W5:Y:S04]  /*6010*/  LDS R70, [UR5+0x400] ;  /* 0x00040005ff467984 */ /* 0x000f680008000800 */
[----:B------:R-:W5:Y:S04]  /*6020*/  LDS R71, [UR5+0x500] ;  /* 0x00050005ff477984 */ /* 0x000f680008000800 */
[----:B------:R-:W5:Y:S04]  /*6030*/  LDS R72, [UR5+0x600] ;  /* 0x00060005ff487984 */ /* 0x000f680008000800 */
[----:B------:R-:W5:Y:S04]  /*6040*/  LDS R73, [UR5+0x700] ;  /* 0x00070005ff497984 */ /* 0x000f680008000800 */
[----:B------:R-:W5:Y:S04]  /*6050*/  LDS R74, [UR5+0x800] ;  /* 0x00080005ff4a7984 */ /* 0x000f680008000800 */
[----:B------:R-:W5:Y:S01]  /*6060*/  LDS R75, [UR5+0x900] ;  /* 0x00090005ff4b7984 */ /* 0x000f620008000800 */
[----:B01----:R-:W-:-:S03]  /*6070*/  FFMA R0, R4, R3, RZ ;  /* 0x0000000304007223 */ /* 0x003fc600000000ff */
[----:B------:R-:W0:Y:S01]  /*6080*/  LDS R76, [UR5+0xa00] ;  /* 0x000a0005ff4c7984 */ /* 0x000e220008000800 */
[----:B---3--:R-:W-:-:S03]  /*6090*/  FFMA R3, R5, R2, R0 ;  /* 0x0000000205037223 */ /* 0x008fc60000000000 */
[----:B------:R-:W-:Y:S01]  /*60a0*/  LDS R77, [UR5+0x1600] ;  /* 0x00160005ff4d7984 */ /* 0x000fe20008000800 */
[----:B----4-:R-:W-:-:S03]  /*60b0*/  FFMA R68, R6, R68, R3 ;  /* 0x0000004406447223 */ /* 0x010fc60000000003 */
[----:B------:R-:W1:Y:S01]  /*60c0*/  LDS R0, [UR5+0xb00] ;  /* 0x000b0005ff007984 */ /* 0x000e620008000800 */
[----:B-----5:R-:W-:-:S03]  /*60d0*/  FFMA R69, R7, R69, R68 ;  /* 0x0000004507457223 */ /* 0x020fc60000000044 */
[----:B------:R-:W3:Y:S01]  /*60e0*/  LDS R2, [UR5+0xc00] ;  /* 0x000c0005ff027984 */ /* 0x000ee20008000800 */
[----:B------:R-:W-:-:S03]  /*60f0*/  FFMA R70, R8, R70, R69 ;  /* 0x0000004608467223 */ /* 0x000fc60000000045 */
        /* <DEDUP_REMOVED lines=110> */
[----:B------:R2:W-:Y:S01]  /*67e0*/  STL [UR17+0x100], R0 ;  /* 0x00010000ff007987 */ /* 0x0005e20008100811 */
[----:B------:R-:W-:Y:S05]  /*67f0*/  BRA.U UP0, `(.L_x_10) ;  /* 0xfffffff500e07547 */ /* 0x000fea000b83ffff */
[----:B------:R-:W0:Y:S01]  /*6800*/  LDS.128 R4, [UR15+0x200] ;  /* 0x0002000fff047984 */ /* 0x000e220008000c00 */
[----:B------:R-:W-:-:S03]  /*6810*/  UMOV UR4, URZ ;  /* 0x000000ff00047c82 */ /* 0x000fc60008000000 */
[----:B------:R-:W1:Y:S04]  /*6820*/  LDS.128 R8, [UR15+0x210] ;  /* 0x0002100fff087984 */ /* 0x000e680008000c00 */
        /* <DEDUP_REMOVED lines=13> */
[----:B-1-34-:R-:W0:Y:S02]  /*6900*/  LDS.128 R64, [UR15+0x2f0] ;  /* 0x0002f00fff407984 */ /* 0x01ae240008000c00 */
.L_x_11:
[----:B------:R-:W-:Y:S02]  /*6910*/  ULEA UR5, UR4, UR16, 0x2 ;  /* 0x0000001004057291 */ /* 0x000fe4000f8e10ff */
[----:B------:R-:W-:-:S07]  /*6920*/  ULEA UR17, UR4, UR23, 0x2 ;  /* 0x0000001704117291 */ /* 0x000fce000f8e10ff */
[----:B------:R-:W0:Y:S04]  /*6930*/  LDS R3, [UR5] ;  /* 0x00000005ff037984 */ /* 0x000e280008000800 */
[----:B------:R-:W3:Y:S01]  /*6940*/  LDL R79, [UR17+0x200] ;  /* 0x00020011ff4f7983 */ /* 0x000ee20008100800 */
[----:B------:R-:W-:-:S03]  /*6950*/  UIADD3 UR4, UPT, UPT, UR4, 0x1, URZ ;  /* 0x0000000104047890 */ /* 0x000fc6000fffe0ff */
[----:B-1----:R-:W1:Y:S01]  /*6960*/  LDS R2, [UR5+0x100] ;  /* 0x00010005ff027984 */ /* 0x002e620008000800 */
        /* <DEDUP_REMOVED lines=9> */
[----:B0-2---:R-:W-:-:S03]  /*6a00*/  FFMA R0, R4, R3, RZ ;  /* 0x0000000304007223 */ /* 0x005fc600000000ff */
[----:B------:R-:W0:Y:S01]  /*6a10*/  LDS R76, [UR5+0xa00] ;  /* 0x000a0005ff4c7984 */ /* 0x000e220008000800 */
[----:B-1----:R-:W-:-:S03]  /*6a20*/  FFMA R3, R5, R2, R0 ;  /* 0x0000000205037223 */ /* 0x002fc60000000000 */
[----:B------:R-:W-:Y:S01]  /*6a30*/  LDS R77, [UR5+0x1600] ;  /* 0x00160005ff4d7984 */ /* 0x000fe20008000800 */
[----:B----4-:R-:W-:-:S03]  /*6a40*/  FFMA R68, R6, R68, R3 ;  /* 0x0000004406447223 */ /* 0x010fc60000000003 */
[----:B------:R-:W1:Y:S01]  /*6a50*/  LDS R0, [UR5+0xb00] ;  /* 0x000b0005ff007984 */ /* 0x000e620008000800 */
[----:B-----5:R-:W-:-:S03]  /*6a60*/  FFMA R69, R7, R69, R68 ;  /* 0x0000004507457223 */ /* 0x020fc60000000044 */
[----:B------:R-:W2:Y:S01]  /*6a70*/  LDS R2, [UR5+0xc00] ;  /* 0x000c0005ff027984 */ /* 0x000ea20008000800 */
        /* <DEDUP_REMOVED lines=17> */
[----:B--2---:R-:W-:-:S04]  /*6b90*/  FFMA R2, R16, R2, R3 ;  /* 0x0000000210027223 */ /* 0x004fc80000000003 */
[----:B----4-:R-:W-:Y:S02]  /*6ba0*/  FFMA R3, R17, R68, R2 ;  /* 0x0000004411037223 */ /* 0x010fe40000000002 */
[----:B------:R-:W2:Y:S02]  /*6bb0*/  LDS R2, [UR5+0x1700] ;  /* 0x00170005ff027984 */ /* 0x000ea40008000800 */
        /* <DEDUP_REMOVED lines=18> */
[----:B--2---:R-:W-:Y:S02]  /*6ce0*/  FFMA R3, R27, R2, R0 ;  /* 0x000000021b037223 */ /* 0x004fe40000000000 */
[----:B------:R-:W-:Y:S02]  /*6cf0*/  LDS R77, [UR5+0x2c00] ;  /* 0x002c0005ff4d7984 */ /* 0x000fe40008000800 */
[----:B----4-:R-:W-:Y:S02]  /*6d00*/  FFMA R68, R28, R68, R3 ;  /* 0x000000441c447223 */ /* 0x010fe40000000003 */
[----:B------:R-:W2:Y:S02]  /*6d10*/  LDS R0, [UR5+0x2100] ;  /* 0x00210005ff007984 */ /* 0x000ea40008000800 */
        /* <DEDUP_REMOVED lines=17> */
[----:B--2---:R-:W-:-:S03]  /*6e30*/  FFMA R3, R37, R0, R76 ;  /* 0x0000000025037223 */ /* 0x004fc6000000004c */
[----:B------:R-:W2:Y:S01]  /*6e40*/  LDS R76, [UR5+0x2b00] ;  /* 0x002b0005ff4c7984 */ /* 0x000ea20008000800 */
        /* <DEDUP_REMOVED lines=17> */
[----:B--2---:R-:W-:Y:S02]  /*6f60*/  FFMA R3, R47, R76, R0 ;  /* 0x0000004c2f037223 */ /* 0x004fe40000000000 */
[----:B------:R-:W2:Y:S02]  /*6f70*/  LDS R75, [UR5+0x3500] ;  /* 0x00350005ff4b7984 */ /* 0x000ea40008000800 */
[----:B------:R-:W-:-:S02]  /*6f80*/  FFMA R0, R48, R77, R3 ;  /* 0x0000004d30007223 */ /* 0x000fc40000000003 */
[----:B------:R-:W2:Y:S02]  /*6f90*/  LDS R76, [UR5+0x3600] ;  /* 0x00360005ff4c7984 */ /* 0x000ea40008000800 */
        /* <DEDUP_REMOVED lines=9> */
[----:B------:R-:W3:Y:S02]  /*7030*/  LDS R70, [UR5+0x3b00] ;  /* 0x003b0005ff467984 */ /* 0x000ee40008000800 */
[----:B------:R-:W-:-:S02]  /*7040*/  FFMA R72, R54, R72, R71 ;  /* 0x0000004836487223 */ /* 0x000fc40000000047 */
[----:B------:R-:W3:Y:S02]  /*7050*/  LDS R71, [UR5+0x3c00] ;  /* 0x003c0005ff477984 */ /* 0x000ee40008000800 */
[----:B-1----:R-:W-:Y:S02]  /*7060*/  FFMA R73, R55, R73, R72 ;  /* 0x0000004937497223 */ /* 0x002fe40000000048 */
[----:B------:R-:W1:Y:S02]  /*7070*/  LDS R72, [UR5+0x3d00] ;  /* 0x003d0005ff487984 */ /* 0x000e640008000800 */
[----:B------:R-:W-:Y:S02]  /*7080*/  FFMA R74, R56, R74, R73 ;  /* 0x0000004a384a7223 */ /* 0x000fe40000000049 */
[----:B------:R-:W1:Y:S02]  /*7090*/  LDS R73, [UR5+0x3e00] ;  /* 0x003e0005ff497984 */ /* 0x000e640008000800 */
[----:B--2---:R-:W-:-:S02]  /*70a0*/  FFMA R75, R57, R75, R74 ;  /* 0x0000004b394b7223 */ /* 0x004fc4000000004a */
[----:B------:R-:W2:Y:S02]  /*70b0*/  LDS R74, [UR5+0x3f00] ;  /* 0x003f0005ff4a7984 */ /* 0x000ea40008000800 */
[----:B------:R-:W-:-:S04]  /*70c0*/  FFMA R76, R58, R76, R75 ;  /* 0x0000004c3a4c7223 */ /* 0x000fc8000000004b */
[----:B----4-:R-:W-:-:S04]  /*70d0*/  FFMA R3, R59, R0, R76 ;  /* 0x000000003b037223 */ /* 0x010fc8000000004c */
[----:B-----5:R-:W-:-:S04]  /*70e0*/  FFMA R2, R60, R2, R3 ;  /* 0x000000023c027223 */ /* 0x020fc80000000003 */
[----:B------:R-:W-:-:S04]  /*70f0*/  FFMA R3, R61, R68, R2 ;  /* 0x000000443d037223 */ /* 0x000fc80000000002 */
[----:B0-----:R-:W-:-:S04]  /*7100*/  FFMA R0, R62, R69, R3 ;  /* 0x000000453e007223 */ /* 0x001fc80000000003 */
[----:B---3--:R-:W-:-:S04]  /*7110*/  FFMA R3, R63, R70, R0 ;  /* 0x000000463f037223 */ /* 0x008fc80000000000 */
[----:B------:R-:W-:-:S04]  /*7120*/  FFMA R0, R64, R71, R3 ;  /* 0x0000004740007223 */ /* 0x000fc80000000003 */
[----:B-1----:R-:W-:-:S04]  /*7130*/  FFMA R3, R65, R72, R0 ;  /* 0x0000004841037223 */ /* 0x002fc80000000000 */
[----:B------:R-:W-:-:S04]  /*7140*/  FFMA R0, R66, R73, R3 ;  /* 0x0000004942007223 */ /* 0x000fc80000000003 */
[----:B--2---:R-:W-:-:S04]  /*7150*/  FFMA R0, R67, R74, R0 ;  /* 0x0000004a43007223 */ /* 0x004fc80000000000 */
[----:B------:R-:W-:-:S05]  /*7160*/  FADD R0, R0, R79 ;  /* 0x0000004f00007221 */ /* 0x000fca0000000000 */
[----:B------:R1:W-:Y:S01]  /*7170*/  STL [UR17+0x200], R0 ;  /* 0x00020000ff007987 */ /* 0x0003e20008100811 */
        /* <DEDUP_REMOVED lines=18> */
.L_x_12:
        /* <DEDUP_REMOVED lines=153> */
.L_x_13:
        /* <DEDUP_REMOVED lines=153> */
.L_x_14:
        /* <DEDUP_REMOVED lines=153> */
.L_x_15:
        /* <DEDUP_REMOVED lines=153> */
.L_x_16:
        /* <DEDUP_REMOVED lines=136> */
[----:B------:R-:W-:Y:S06]  /*a160*/  BAR.SYNC.DEFER_BLOCKING 0x0 ;  /* 0x0000000000007b1d */ /* 0x000fec0000010000 */
[----:B------:R-:W0:Y:S01]  /*a170*/  LDCU UR21, c[0x0][0x3a8] ;  /* 0x00007500ff1577ac */ /* 0x000e220008000800 */
[----:B------:R-:W-:Y:S01]  /*a180*/  UMOV UR15, UR14 ;  /* 0x0000000e000f7c82 */ /* 0x000fe20008000000 */
[----:B------:R-:W-:Y:S01]  /*a190*/  UMOV UR16, UR6 ;  /* 0x0000000600107c82 */ /* 0x000fe20008000000 */
[----:B------:R-:W-:Y:S01]  /*a1a0*/  UMOV UR4, UR11 ;  /* 0x0000000b00047c82 */ /* 0x000fe20008000000 */
[----:B------:R-:W-:Y:S01]  /*a1b0*/  UMOV UR14, UR9 ;  /* 0x00000009000e7c82 */ /* 0x000fe20008000000 */
[----:B------:R-:W-:Y:S01]  /*a1c0*/  UMOV UR6, UR10 ;  /* 0x0000000a00067c82 */ /* 0x000fe20008000000 */
[----:B0-----:R-:W-:Y:S01]  /*a1d0*/  UISETP.GE.AND UP0, UPT, UR11, UR21, UPT ;  /* 0x000000150b00728c */ /* 0x001fe2000bf06270 */
[----:B------:R-:W-:Y:S08]  /*a1e0*/  BAR.SYNC.DEFER_BLOCKING 0x0 ;  /* 0x0000000000007b1d */ /* 0x000ff00000010000 */
[----:B------:R-:W-:Y:S05]  /*a1f0*/  BRA.U !UP0, `(.L_x_17) ;  /* 0xffffff9108f07547 */ /* 0x000fea000b83ffff */
[----:B------:R-:W3:Y:S04]  /*a200*/  LDL.128 R248, [R1] ;  /* 0x0000000001f87983 */ /* 0x000ee80000100c00 */
[----:B------:R-:W4:Y:S04]  /*a210*/  LDL.128 R12, [R1+0x810] ;  /* 0x00081000010c7983 */ /* 0x000f280000100c00 */
[----:B------:R-:W2:Y:S04]  /*a220*/  LDL.128 R4, [R1+0x800] ;  /* 0x0008000001047983 */ /* 0x000ea80000100c00 */
[----:B------:R1:W5:Y:S04]  /*a230*/  LDL.128 R244, [R1+0x10] ;  /* 0x0000100001f47983 */ /* 0x0003680000100c00 */
        /* <DEDUP_REMOVED lines=57> */
[----:B---3--:R0:W-:Y:S04]  /*a5d0*/  STL.128 [R1+0xc40], R248 ;  /* 0x000c40f801007387 */ /* 0x0081e80000100c00 */
[----:B0-----:R-:W3:Y:S04]  /*a5e0*/  LDL.128 R248, [R1+0x3e0] ;  /* 0x0003e00001f87983 */ /* 0x001ee80000100c00 */
        /* <DEDUP_REMOVED lines=127> */
[----:B0-----:R-:W3:Y:S01]  /*ade0*/  LDL.128 R248, [R1+0x7e0] ;  /* 0x0007e00001f87983 */ /* 0x001ee20000100c00 */
[----:B----4-:R-:W-:-:S03]  /*adf0*/  MOV R8, R12 ;  /* 0x0000000c00087202 */ /* 0x010fc60000000f00 */
[----:B---3--:R0:W-:Y:S04]  /*ae00*/  STL.128 [R1+0xc20], R248 ;  /* 0x000c20f801007387 */ /* 0x0081e80000100c00 */
[----:B0-----:R-:W3:Y:S01]  /*ae10*/  LDL.128 R248, [R1+0x7f0] ;  /* 0x0007f00001f87983 */ /* 0x001ee20000100c00 */
[----:B------:R-:W-:Y:S02]  /*ae20*/  MOV R3, R13 ;  /* 0x0000000d00037202 */ /* 0x000fe40000000f00 */
[----:B------:R-:W-:Y:S02]  /*ae30*/  MOV R2, R14 ;  /* 0x0000000e00027202 */ /* 0x000fe40000000f00 */
[----:B--2---:R-:W-:Y:S02]  /*ae40*/  MOV R0, R15 ;  /* 0x0000000f00007202 */ /* 0x004fe40000000f00 */
[----:B------:R-:W-:Y:S01]  /*ae50*/  R2UR UR11, R4 ;  /* 0x00000000040b72ca */ /* 0x000fe200000e0000 */
[----:B------:R1:W5:Y:S01]  /*ae60*/  LDL.128 R12, [R1+0x3b0] ;  /* 0x0003b000010c7983 */ /* 0x0003620000100c00 */
[----:B------:R-:W-:-:S02]  /*ae70*/  R2UR UR10, R5 ;  /* 0x00000000050a72ca */ /* 0x000fc400000e0000 */
[----:B------:R-:W-:Y:S02]  /*ae80*/  R2UR UR9, R6 ;  /* 0x00000000060972ca */ /* 0x000fe400000e0000 */
[----:B------:R-:W-:Y:S02]  /*ae90*/  R2UR UR8, R7 ;  /* 0x00000000070872ca */ /* 0x000fe400000e0000 */
[----:B------:R-:W-:Y:S01]  /*aea0*/  R2UR UR7, R8 ;  /* 0x00000000080772ca */ /* 0x000fe200000e0000 */
[----:B------:R1:W5:Y:S04]  /*aeb0*/  LDL.128 R4, [R1+0x3d0] ;  /* 0x0003d00001047983 */ /* 0x0003680000100c00 */
[----:B------:R1:W5:Y:S04]  /*aec0*/  LDL.128 R8, [R1+0x3c0] ;  /* 0x0003c00001087983 */ /* 0x0003680000100c00 */
[----:B---3--:R0:W-:Y:S04]  /*aed0*/  STL.128 [R1+0xc30], R248 ;  /* 0x000c30f801007387 */ /* 0x0081e80000100c00 */
[----:B0-----:R1:W5:Y:S01]  /*aee0*/  LDL.LU.128 R248, [R1+0xc40] ;  /* 0x000c400001f87983 */ /* 0x0013620000300c00 */
[----:B------:R-:W-:-:S02]  /*aef0*/  R2UR UR6, R3 ;  /* 0x00000000030672ca */ /* 0x000fc400000e0000 */
[----:B------:R-:W-:Y:S02]  /*af00*/  R2UR UR5, R2 ;  /* 0x00000000020572ca */ /* 0x000fe400000e0000 */
[----:B------:R-:W-:-:S15]  /*af10*/  R2UR UR4, R0 ;  /* 0x00000000000472ca */ /* 0x000fde00000e0000 */
.L_x_2:
[----:B------:R-:W-:Y:S01]  /*af20*/  I2FP.F32.S32 R0, UR21 ;  /* 0x0000001500007c45 */ /* 0x000fe20008201400 */
[----:B------:R-:W-:-:S03]  /*af30*/  UIADD3 UR16, UPT, UPT, UR20, 0x80, URZ ;  /* 0x0000008014107890 */ /* 0x000fc6000fffe0ff */
[----:B------:R-:W-:-:S13]  /*af40*/  R2UR UR12, R0 ;  /* 0x00000000000c72ca */ /* 0x000fda00000e0000 */
[----:B------:R-:W3:Y:S01]  /*af50*/  MUFU.RCP R2, UR12 ;  /* 0x0000000c00027d08 */ /* 0x000ee20008001000 */
[----:B------:R-:W-:Y:S02]  /*af60*/  MOV R0, UR12 ;  /* 0x0000000c00007c02 */ /* 0x000fe40008000f00 */
[----:B------:R-:W-:-:S03]  /*af70*/  MOV R3, UR12 ;  /* 0x0000000c00037c02 */ /* 0x000fc60008000f00 */
[----:B---3--:R-:W-:-:S04]  /*af80*/  FFMA R0, R2, -R0, 1 ;  /* 0x3f80000002007423 */ /* 0x008fc80000000800 */
[----:B------:R-:W-:Y:S01]  /*af90*/  FFMA R2, R2, R0, R2 ;  /* 0x0000000002027223 */ /* 0x000fe20000000002 */
[----:B------:R-:W-:-:S04]  /*afa0*/  MOV R0, UR11 ;  /* 0x0000000b00007c02 */ /* 0x000fc80008000f00 */
[----:B------:R3:W4:Y:S02]  /*afb0*/  FCHK P0, R0, UR12 ;  /* 0x0000000c00007d02 */ /* 0x0007240008000000 */
[----:B---3--:R-:W-:-:S04]  /*afc0*/  FFMA R0, R2, UR11, RZ ;  /* 0x0000000b02007c23 */ /* 0x008fc800080000ff */
[----:B------:R-:W-:-:S04]  /*afd0*/  FFMA R3, R0, -R3, UR11 ;  /* 0x0000000b00037e23 */ /* 0x000fc80008000803 */
[----:B------:R-:W-:Y:S01]  /*afe0*/  FFMA R0, R2, R3, R0 ;  /* 0x0000000302007223 */ /* 0x000fe20000000000 */
[----:B----4-:R-:W-:Y:S06]  /*aff0*/  @!P0 BRA `(.L_x_18) ;  /* 0x0000000000108947 */ /* 0x010fec0003800000 */
[----:B------:R-:W-:Y:S01]  /*b000*/  MOV R0, 0xb030 ;  /* 0x0000b03000007802 */ /* 0x000fe20000000f00 */
[----:B------:R-:W-:-:S06]  /*b010*/  UMOV UR15, UR11 ;  /* 0x0000000b000f7c82 */ /* 0x000fcc0008000000 */
[----:B012--5:R-:W-:Y:S05]  /*b020*/  CALL.REL.NOINC `($__internal_0_$__cuda_sm3x_div_rn_noftz_f32_slowpath) ;  /* 0x0000004c00087944 */ /* 0x027fea0003c00000 */
[----:B------:R-:W-:-:S07]  /*b030*/  MOV R0, UR15 ;  /* 0x0000000f00007c02 */ /* 0x000fce0008000f00 */
.L_x_18:
[----:B------:R-:W3:Y:S01]  /*b040*/  LDCU UR11, c[0x0][0x3ac] ;  /* 0x00007580ff0b77ac */ /* 0x000ee20008000800 */
[----:B------:R-:W-:Y:S01]  /*b050*/  MUFU.RCP R3, UR12 ;  /* 0x0000000c00037d08 */ /* 0x000fe20008001000 */
[----:B------:R-:W-:Y:S01]  /*b060*/  MOV R2, UR10 ;  /* 0x0000000a00027c02 */ /* 0x000fe20008000f00 */
[----:B---3--:R-:W-:-:S05]  /*b070*/  FADD R0, R0, UR11 ;  /* 0x0000000b00007e21 */ /* 0x008fca0008000000 */
[----:B------:R-:W-:-:S13]  /*b080*/  FSETP.GEU.AND P0, PT, |R0|, 1.175494350822287508e-38, PT ;  /* 0x008000000000780b */ /* 0x000fda0003f0e200 */
[----:B------:R-:W-:-:S06]  /*b090*/  @!P0 FMUL R0, R0, 16777216 ;  /* 0x4b80000000008820 */ /* 0x000fcc0000400000 */
[----:B------:R-:W3:Y:S02]  /*b0a0*/  MUFU.RSQ R0, R0 ;  /* 0x0000000000007308 */ /* 0x000ee40000001400 */
[----:B---3--:R-:W-:-:S06]  /*b0b0*/  @!P0 FMUL R0, R0, 4096 ;  /* 0x4580000000008820 */ /* 0x008fcc0000400000 */
[----:B------:R3:W4:Y:S01]  /*b0c0*/  FCHK P0, R2, UR12 ;  /* 0x0000000c02007d02 */ /* 0x0007220008000000 */
[C---:B-----5:R-:W-:Y:S01]  /*b0d0*/  FMUL R248, R0.reuse, R248 ;  /* 0x000000f800f87220 */ /* 0x060fe20000400000 */
[C---:B------:R-:W-:Y:S01]  /*b0e0*/  FMUL R249, R0.reuse, R249 ;  /* 0x000000f900f97220 */ /* 0x040fe20000400000 */
        /* <DEDUP_REMOVED lines=61> */
[----:B------:R-:W-:Y:S01]  /*b4c0*/  FMUL R191, R0, R191 ;  /* 0x000000bf00bf7220 */ /* 0x000fe20000400000 */
[----:B------:R-:W-:Y:S01]  /*b4d0*/  MOV R0, UR12 ;  /* 0x0000000c00007c02 */ /* 0x000fe20008000f00 */
[----:B------:R0:W-:Y:S04]  /*b4e0*/  STL.128 [R1], R248 ;  /* 0x000000f801007387 */ /* 0x0001e80000100c00 */
[----:B------:R0:W-:Y:S01]  /*b4f0*/  STL.128 [R1+0x10], R244 ;  /* 0x000010f401007387 */ /* 0x0001e20000100c00 */
[----:B------:R-:W-:-:S03]  /*b500*/  FFMA R0, R3, -R0, 1 ;  /* 0x3f80000003007423 */ /* 0x000fc60000000800 */
[----:B------:R0:W-:Y:S01]  /*b510*/  STL.128 [R1+0x20], R240 ;  /* 0x000020f001007387 */ /* 0x0001e20000100c00 */
[----:B------:R-:W-:Y:S01]  /*b520*/  FFMA R0, R3, R0, R3 ;  /* 0x0000000003007223 */ /* 0x000fe20000000003 */
[----:B------:R-:W-:Y:S02]  /*b530*/  MOV R3, UR12 ;  /* 0x0000000c00037c02 */ /* 0x000fe40008000f00 */
[----:B------:R0:W-:Y:S01]  /*b540*/  STL.128 [R1+0x30], R236 ;  /* 0x000030ec01007387 */ /* 0x0001e20000100c00 */
[----:B---3--:R-:W-:-:S03]  /*b550*/  FFMA R2, R0, UR10, RZ ;  /* 0x0000000a00027c23 */ /* 0x008fc600080000ff */
[----:B------:R0:W-:Y:S01]  /*b560*/  STL.128 [R1+0x40], R232 ;  /* 0x000040e801007387 */ /* 0x0001e20000100c00 */
[----:B------:R-:W-:-:S03]  /*b570*/  FFMA R3, R2, -R3, UR10 ;  /* 0x0000000a02037e23 */ /* 0x000fc60008000803 */
[----:B------:R0:W-:Y:S01]  /*b580*/  STL.128 [R1+0x50], R228 ;  /* 0x000050e401007387 */ /* 0x0001e20000100c00 */
[----:B------:R-:W-:-:S03]  /*b590*/  FFMA R0, R0, R3, R2 ;  /* 0x0000000300007223 */ /* 0x000fc60000000002 */
[----:B------:R0:W-:Y:S04]  /*b5a0*/  STL.128 [R1+0x60], R224 ;  /* 0x000060e001007387 */ /* 0x0001e80000100c00 */
        /* <DEDUP_REMOVED lines=8> */
[----:B------:R0:W-:Y:S01]  /*b630*/  STL.128 [R1+0xf0], R188 ;  /* 0x0000f0bc01007387 */ /* 0x0001e20000100c00 */
[----:B----4-:R-:W-:Y:S05]  /*b640*/  @!P0 BRA `(.L_x_19) ;  /* 0x0000000000108947 */ /* 0x010fea0003800000 */
[----:B------:R-:W-:Y:S01]  /*b650*/  MOV R0, 0xb680 ;  /* 0x0000b68000007802 */ /* 0x000fe20000000f00 */
[----:B------:R-:W-:-:S06]  /*b660*/  UMOV UR15, UR10 ;  /* 0x0000000a000f7c82 */ /* 0x000fcc0008000000 */
[----:B012---:R-:W-:Y:S05]  /*b670*/  CALL.REL.NOINC `($__internal_0_$__cuda_sm3x_div_rn_noftz_f32_slowpath) ;  /* 0x0000004400747944 */ /* 0x007fea0003c00000 */
[----:B------:R-:W-:-:S07]  /*b680*/  MOV R0, UR15 ;  /* 0x0000000f00007c02 */ /* 0x000fce0008000f00 */
.L_x_19:
        /* <DEDUP_REMOVED lines=74> */
[----:B------:R0:W-:Y:S04]  /*bb30*/  STL.128 [R1+0x100], R184 ;  /* 0x000100b801007387 */ /* 0x0001e80000100c00 */
        /* <DEDUP_REMOVED lines=26> */
.L_x_20:
        /* <DEDUP_REMOVED lines=101> */
.L_x_21:
[----:B0-----:R-:W3:Y:S01]  /*c330*/  LDL.LU R66, [R1+0x820] ;  /* 0x0008200001427983 */ /* 0x001ee20000300800 */
[----:B------:R-:W0:Y:S03]  /*c340*/  LDCU UR8, c[0x0][0x3ac] ;  /* 0x00007580ff0877ac */ /* 0x000e260008000800 */
[----:B------:R-:W4:Y:S04]  /*c350*/  LDL.LU R65, [R1+0x824] ;  /* 0x0008240001417983 */ /* 0x000f280000300800 */
[----:B------:R-:W5:Y:S04]  /*c360*/  LDL.LU R64, [R1+0x828] ;  /* 0x0008280001407983 */ /* 0x000f680000300800 */
[----:B------:R-:W2:Y:S04]  /*c370*/  LDL.LU R63, [R1+0x82c] ;  /* 0x00082c00013f7983 */ /* 0x000ea80000300800 */
[----:B------:R-:W2:Y:S04]  /*c380*/  LDL.LU R62, [R1+0x830] ;  /* 0x00083000013e7983 */ /* 0x000ea80000300800 */
[----:B------:R-:W2:Y:S04]  /*c390*/  LDL.LU R61, [R1+0x834] ;  /* 0x00083400013d7983 */ /* 0x000ea80000300800 */
[----:B------:R-:W2:Y:S04]  /*c3a0*/  LDL.LU R60, [R1+0x838] ;  /* 0x00083800013c7983 */ /* 0x000ea80000300800 */
[----:B------:R-:W2:Y:S01]  /*c3b0*/  LDL.LU R2, [R1+0x83c] ;  /* 0x00083c0001027983 */ /* 0x000ea20000300800 */
[----:B0-----:R-:W-:Y:S01]  /*c3c0*/  FADD R0, R0, UR8 ;  /* 0x0000000800007e21 */ /* 0x001fe20008000000 */
[----:B------:R-:W-:Y:S04]  /*c3d0*/  MUFU.RCP R3, UR12 ;  /* 0x0000000c00037d08 */ /* 0x000fe80008001000 */
[----:B------:R-:W-:-:S13]  /*c3e0*/  FSETP.GEU.AND P0, PT, |R0|, 1.175494350822287508e-38, PT ;  /* 0x008000000000780b */ /* 0x000fda0003f0e200 */
[----:B------:R-:W-:-:S06]  /*c3f0*/  @!P0 FMUL R0, R0, 16777216 ;  /* 0x4b80000000008820 */ /* 0x000fcc0000400000 */
[----:B------:R-:W0:Y:S02]  /*c400*/  MUFU.RSQ R0, R0 ;  /* 0x0000000000007308 */ /* 0x000e240000001400 */
[----:B0-----:R-:W-:-:S04]  /*c410*/  @!P0 FMUL R0, R0, 4096 ;  /* 0x4580000000008820 */ /* 0x001fc80000400000 */
        /* <DEDUP_REMOVED lines=8> */
[----:B------:R-:W-:Y:S01]  /*c4a0*/  STL.128 [R1+0x340], R40 ;  /* 0x0003402801007387 */ /* 0x000fe20000100c00 */
[C---:B------:R-:W-:Y:S01]  /*c4b0*/  FMUL R56, R0.reuse, R56 ;  /* 0x0000003800387220 */ /* 0x040fe20000400000 */
[C---:B------:R-:W-:Y:S01]  /*c4c0*/  FMUL R57, R0.reuse, R57 ;  /* 0x0000003900397220 */ /* 0x040fe20000400000 */
[C---:B------:R-:W-:Y:S01]  /*c4d0*/  FMUL R58, R0.reuse, R58 ;  /* 0x0000003a003a7220 */ /* 0x040fe20000400000 */
[----:B------:R3:W-:Y:S01]  /*c4e0*/  STL.128 [R1+0x350], R36 ;  /* 0x0003502401007387 */ /* 0x0007e20000100c00 */
        /* <DEDUP_REMOVED lines=57> */
[C---:B---3--:R-:W-:Y:S01]  /*c880*/  FMUL R36, R0.reuse, R66 ;  /* 0x0000004200247220 */ /* 0x048fe20000400000 */
[C---:B----4-:R-:W-:Y:S01]  /*c890*/  FMUL R37, R0.reuse, R65 ;  /* 0x0000004100257220 */ /* 0x050fe20000400000 */
[C---:B-----5:R-:W-:Y:S01]  /*c8a0*/  FMUL R38, R0.reuse, R64 ;  /* 0x0000004000267220 */ /* 0x060fe20000400000 */
[C---:B--2---:R-:W-:Y:S01]  /*c8b0*/  FMUL R39, R0.reuse, R63 ;  /* 0x0000003f00277220 */ /* 0x044fe20000400000 */
[----:B------:R-:W-:-:S04]  /*c8c0*/  FMUL R40, R0, R62 ;  /* 0x0000003e00287220 */ /* 0x000fc80000400000 */
[----:B------:R0:W-:Y:S01]  /*c8d0*/  STL.128 [R1+0x3e0], R36 ;  /* 0x0003e02401007387 */ /* 0x0001e20000100c00 */
[C---:B------:R-:W-:Y:S01]  /*c8e0*/  FMUL R41, R0.reuse, R61 ;  /* 0x0000003d00297220 */ /* 0x040fe20000400000 */
[C---:B------:R-:W-:Y:S01]  /*c8f0*/  FMUL R42, R0.reuse, R60 ;  /* 0x0000003c002a7220 */ /* 0x040fe20000400000 */
[----:B------:R-:W-:Y:S01]  /*c900*/  FMUL R43, R0, R2 ;  /* 0x00000002002b7220 */ /* 0x000fe20000400000 */
[----:B------:R-:W-:Y:S02]  /*c910*/  MOV R0, UR12 ;  /* 0x0000000c00007c02 */ /* 0x000fe40008000f00 */
[----:B------:R-:W-:Y:S02]  /*c920*/  MOV R2, UR7 ;  /* 0x0000000700027c02 */ /* 0x000fe40008000f00 */
[----:B------:R0:W-:Y:S01]  /*c930*/  STL.128 [R1+0x3f0], R40 ;  /* 0x0003f02801007387 */ /* 0x0001e20000100c00 */
[C---:B------:R-:W-:Y:S01]  /*c940*/  FFMA R0, R3.reuse, -R0, 1 ;  /* 0x3f80000003007423 */ /* 0x040fe20000000800 */
[----:B------:R2:W3:Y:S03]  /*c950*/  FCHK P0, R2, UR12 ;  /* 0x0000000c02007d02 */ /* 0x0004e60008000000 */
[----:B------:R-:W-:Y:S01]  /*c960*/  FFMA R0, R3, R0, R3 ;  /* 0x0000000003007223 */ /* 0x000fe20000000003 */
[----:B------:R-:W-:-:S03]  /*c970*/  MOV R3, UR12 ;  /* 0x0000000c00037c02 */ /* 0x000fc60008000f00 */
[----:B--2---:R-:W-:-:S04]  /*c980*/  FFMA R2, R0, UR7, RZ ;  /* 0x0000000700027c23 */ /* 0x004fc800080000ff */
[----:B------:R-:W-:-:S04]  /*c990*/  FFMA R3, R2, -R3, UR7 ;  /* 0x0000000702037e23 */ /* 0x000fc80008000803 */
[----:B------:R-:W-:Y:S01]  /*c9a0*/  FFMA R0, R0, R3, R2 ;  /* 0x0000000300007223 */ /* 0x000fe20000000002 */
[----:B0--3--:R-:W-:Y:S06]  /*c9b0*/  @!P0 BRA `(.L_x_22) ;  /* 0x0000000000108947 */ /* 0x009fec0003800000 */
[----:B------:R-:W-:Y:S01]  /*c9c0*/  MOV R0, 0xc9f0 ;  /* 0x0000c9f000007802 */ /* 0x000fe20000000f00 */
[----:B------:R-:W-:-:S06]  /*c9d0*/  UMOV UR15, UR7 ;  /* 0x00000007000f7c82 */ /* 0x000fcc0008000000 */
[----:B-1----:R-:W-:Y:S05]  /*c9e0*/  CALL.REL.NOINC `($__internal_0_$__cuda_sm3x_div_rn_noftz_f32_slowpath) ;  /* 0x0000003000987944 */ /* 0x002fea0003c00000 */
[----:B------:R-:W-:-:S07]  /*c9f0*/  MOV R0, UR15 ;  /* 0x0000000f00007c02 */ /* 0x000fce0008000f00 */
.L_x_22:
[----:B------:R-:W2:Y:S01]  /*ca00*/  LDL.LU R3, [R1+0x848] ;  /* 0x0008480001037983 */ /* 0x000ea20000300800 */
[----:B------:R-:W0:Y:S03]  /*ca10*/  LDCU UR7, c[0x0][0x3ac] ;  /* 0x00007580ff0777ac */ /* 0x000e260008000800 */
[----:B------:R-:W3:Y:S04]  /*ca20*/  LDL.LU R2, [R1+0x84c] ;  /* 0x00084c0001027983 */ /* 0x000ee80000300800 */
[----:B------:R-:W4:Y:S04]  /*ca30*/  LDL.LU R12, [R1+0x870] ;  /* 0x00087000010c7983 */ /* 0x000f280000300800 */
[----:B------:R-:W5:Y:S04]  /*ca40*/  LDL.LU R13, [R1+0x874] ;  /* 0x00087400010d7983 */ /* 0x000f680000300800 */
[----:B------:R-:W5:Y:S01]  /*ca50*/  LDL.LU R14, [R1+0x878] ;  /* 0x00087800010e7983 */ /* 0x000f620000300800 */
[----:B0-----:R-:W-:-:S03]  /*ca60*/  FADD R0, R0, UR7 ;  /* 0x0000000700007e21 */ /* 0x001fc60008000000 */
[----:B------:R-:W5:Y:S02]  /*ca70*/  LDL.LU R15, [R1+0x87c] ;  /* 0x00087c00010f7983 */ /* 0x000f640000300800 */
[C---:B------:R-:W-:Y:S02]  /*ca80*/  FSETP.GEU.AND P0, PT, |R0|.reuse, 1.175494350822287508e-38, PT ;  /* 0x008000000000780b */ /* 0x040fe40003f0e200 */
[----:B------:R-:W5:Y:S04]  /*ca90*/  LDL.LU R4, [R1+0x840] ;  /* 0x0008400001047983 */ /* 0x000f680000300800 */
[----:B------:R-:W5:Y:S04]  /*caa0*/  LDL.LU R5, [R1+0x844] ;  /* 0x0008440001057983 */ /* 0x000f680000300800 */
[----:B------:R-:W5:Y:S03]  /*cab0*/  LDL.LU R33, [R1+0x850] ;  /* 0x0008500001217983 */ /* 0x000f660000300800 */
[----:B------:R-:W-:Y:S01]  /*cac0*/  @!P0 FMUL R0, R0, 16777216 ;  /* 0x4b80000000008820 */ /* 0x000fe20000400000 */
[----:B------:R-:W5:Y:S04]  /*cad0*/  LDL.LU R32, [R1+0x854] ;  /* 0x0008540001207983 */ /* 0x000f680000300800 */
[----:B------:R-:W5:Y:S01]  /*cae0*/  LDL.LU R31, [R1+0x858] ;  /* 0x00085800011f7983 */ /* 0x000f620000300800 */
[----:B------:R-:W0:Y:S03]  /*caf0*/  MUFU.RSQ R0, R0 ;  /* 0x0000000000007308 */ /* 0x000e260000001400 */
[----:B------:R-:W5:Y:S04]  /*cb00*/  LDL.LU R30, [R1+0x85c] ;  /* 0x00085c00011e7983 */ /* 0x000f680000300800 */
[----:B------:R-:W5:Y:S04]  /*cb10*/  LDL.LU R8, [R1+0x860] ;  /* 0x0008600001087983 */ /* 0x000f680000300800 */
[----:B------:R-:W5:Y:S04]  /*cb20*/  LDL.LU R9, [R1+0x864] ;  /* 0x0008640001097983 */ /* 0x000f680000300800 */
[----:B------:R-:W5:Y:S01]  /*cb30*/  LDL.LU R10, [R1+0x868] ;  /* 0x00086800010a7983 */ /* 0x000f620000300800 */
[----:B0-----:R-:W-:-:S03]  /*cb40*/  @!P0 FMUL R0, R0, 4096 ;  /* 0x4580000000008820 */ /* 0x001fc60000400000 */
[----:B------:R-:W5:Y:S04]  /*cb50*/  LDL.LU R11, [R1+0x86c] ;  /* 0x00086c00010b7983 */ /* 0x000f680000300800 */
        /* <DEDUP_REMOVED lines=25> */
[----:B------:R-:W5:Y:S01]  /*ccf0*/  LDL.LU R46, [R1+0x938] ;  /* 0x00093800012e7983 */ /* 0x000f620000300800 */
[----:B--2---:R-:W-:-:S03]  /*cd00*/  FMUL R6, R0, R3 ;  /* 0x0000000300067220 */ /* 0x004fc60000400000 */
[----:B------:R-:W2:Y:S01]  /*cd10*/  LDL.LU R3, [R1+0x8b8] ;  /* 0x0008b80001037983 */ /* 0x000ea20000300800 */
[----:B---3--:R-:W-:-:S03]  /*cd20*/  FMUL R7, R0, R2 ;  /* 0x0000000200077220 */ /* 0x008fc60000400000 */
[----:B------:R-:W3:Y:S01]  /*cd30*/  LDL.LU R2, [R1+0x8bc] ;  /* 0x0008bc0001027983 */ /* 0x000ee20000300800 */
[C---:B----4-:R-:W-:Y:S01]  /*cd40*/  FMUL R12, R0.reuse, R12 ;  /* 0x0000000c000c7220 */ /* 0x050fe20000400000 */
[C---:B-----5:R-:W-:Y:S01]  /*cd50*/  FMUL R13, R0.reuse, R13 ;  /* 0x0000000d000d7220 */ /* 0x060fe20000400000 */
[C---:B------:R-:W-:Y:S01]  /*cd60*/  FMUL R14, R0.reuse, R14 ;  /* 0x0000000e000e7220 */ /* 0x040fe20000400000 */
[C---:B------:R-:W-:Y:S01]  /*cd70*/  FMUL R15, R0.reuse, R15 ;  /* 0x0000000f000f7220 */ /* 0x040fe20000400000 */
[----:B------:R-:W-:-:S04]  /*cd80*/  FMUL R4, R0, R4 ;  /* 0x0000000400047220 */ /* 0x000fc80000400000 */
[----:B------:R-:W-:Y:S01]  /*cd90*/  STL.128 [R1+0x430], R12 ;  /* 0x0004300c01007387 */ /* 0x000fe20000100c00 */
[----:B------:R-:W-:-:S05]  /*cda0*/  FMUL R5, R0, R5 ;  /* 0x0000000500057220 */ /* 0x000fca0000400000 */
[----:B------:R0:W-:Y:S02]  /*cdb0*/  STL.128 [R1+0x400], R4 ;  /* 0x0004000401007387 */ /* 0x0001e40000100c00 */
[C---:B0-----:R-:W-:Y:S01]  /*cdc0*/  FMUL R4, R0.reuse, R33 ;  /* 0x0000002100047220 */ /* 0x041fe20000400000 */
[C---:B------:R-:W-:Y:S01]  /*cdd0*/  FMUL R5, R0.reuse, R32 ;  /* 0x0000002000057220 */ /* 0x040fe20000400000 */
[C---:B------:R-:W-:Y:S01]  /*cde0*/  FMUL R6, R0.reuse, R31 ;  /* 0x0000001f00067220 */ /* 0x040fe20000400000 */
[C---:B------:R-:W-:Y:S01]  /*cdf0*/  FMUL R7, R0.reuse, R30 ;  /* 0x0000001e00077220 */ /* 0x040fe20000400000 */
[C---:B------:R-:W-:Y:S01]  /*ce00*/  FMUL R8, R0.reuse, R8 ;  /* 0x0000000800087220 */ /* 0x040fe20000400000 */
[C---:B------:R-:W-:Y:S01]  /*ce10*/  FMUL R9, R0.reuse, R9 ;  /* 0x0000000900097220 */ /* 0x040fe20000400000 */
[----:B------:R-:W4:Y:S01]  /*ce20*/  LDL.LU R30, [R1+0x8f8] ;  /* 0x0008f800011e7983 */ /* 0x000f220000300800 */
        /* <DEDUP_REMOVED lines=9> */
[----:B------:R-:W4:Y:S01]  /*cec0*/  LDL.LU R31, [R1+0x8fc] ;  /* 0x0008fc00011f7983 */ /* 0x000f220000300800 */
[C---:B0-----:R-:W-:Y:S01]  /*ced0*/  FMUL R4, R0.reuse, R29 ;  /* 0x0000001d00047220 */ /* 0x041fe20000400000 */
[C---:B------:R-:W-:Y:S01]  /*cee0*/  FMUL R5, R0.reuse, R28 ;  /* 0x0000001c00057220 */ /* 0x040fe20000400000 */
[C---:B------:R-:W-:Y:S01]  /*cef0*/  FMUL R6, R0.reuse, R27 ;  /* 0x0000001b00067220 */ /* 0x040fe20000400000 */
[C---:B------:R-:W-:Y:S01]  /*cf00*/  FMUL R7, R0.reuse, R26 ;  /* 0x0000001a00077220 */ /* 0x040fe20000400000 */
[C---:B-----5:R-:W-:Y:S01]  /*cf10*/  FMUL R8, R0.reuse, R25 ;  /* 0x0000001900087220 */ /* 0x060fe20000400000 */
[----:B------:R-:W5:Y:S01]  /*cf20*/  LDL.LU R26, [R1+0x8e8] ;  /* 0x0008e800011a7983 */ /* 0x000f620000300800 */
[----:B------:R-:W-:-:S03]  /*cf30*/  FMUL R9, R0, R24 ;  /* 0x0000001800097220 */ /* 0x000fc60000400000 */
[----:B-1----:R-:W5:Y:S01]  /*cf40*/  LDL.LU R16, [R1+0x8c0] ;  /* 0x0008c00001107983 */ /* 0x002f620000300800 */
[----:B------:R-:W-:-:S03]  /*cf50*/  FMUL R10, R0, R23 ;  /* 0x00000017000a7220 */ /* 0x000fc60000400000 */
[----:B------:R-:W5:Y:S01]  /*cf60*/  LDL.LU R17, [R1+0x8c4] ;  /* 0x0008c40001117983 */ /* 0x000f620000300800 */
[----:B------:R-:W-:-:S03]  /*cf70*/  FMUL R11, R0, R22 ;  /* 0x00000016000b7220 */ /* 0x000fc60000400000 */
[----:B------:R-:W5:Y:S01]  /*cf80*/  LDL.LU R18, [R1+0x8c8] ;  /* 0x0008c80001127983 */ /* 0x000f620000300800 */
[----:B------:R-:W-:-:S03]  /*cf90*/  FMUL R12, R0, R21 ;  /* 0x00000015000c7220 */ /* 0x000fc60000400000 */
[----:B------:R-:W5:Y:S01]  /*cfa0*/  LDL.LU R19, [R1+0x8cc] ;  /* 0x0008cc0001137983 */ /* 0x000f620000300800 */
[----:B------:R-:W-:-:S03]  /*cfb0*/  FMUL R13, R0, R20 ;  /* 0x00000014000d7220 */ /* 0x000fc60000400000 */
        /* <DEDUP_REMOVED lines=27> */
[----:B------:R0:W-:Y:S04]  /*d170*/  STL.128 [R1+0x450], R4 ;  /* 0x0004500401007387 */ /* 0x0001e80000100c00 */
[----:B------:R1:W-:Y:S04]  /*d180*/  STL.128 [R1+0x460], R8 ;  /* 0x0004600801007387 */ /* 0x0003e80000100c00 */
[----:B------:R1:W-:Y:S04]  /*d190*/  STL.128 [R1+0x470], R12 ;  /* 0x0004700c01007387 */ /* 0x0003e80000100c00 */
[----:B------:R1:W-:Y:S01]  /*d1a0*/  STL.128 [R1+0x4d0], R36 ;  /* 0x0004d02401007387 */ /* 0x0003e20000100c00 */
[----:B0-----:R-:W-:-:S04]  /*d1b0*/  MOV R4, UR6 ;  /* 0x0000000600047c02 */ /* 0x001fc80008000f00 */
[----:B------:R-:W-:Y:S01]  /*d1c0*/  FCHK P0, R4, UR12 ;  /* 0x0000000c04007d02 */ /* 0x000fe20008000000 */
[C---:B----4-:R-:W-:Y:S01]  /*d1d0*/  FMUL R30, R0.reuse, R30 ;  /* 0x0000001e001e7220 */ /* 0x050fe20000400000 */
[C---:B------:R-:W-:Y:S01]  /*d1e0*/  FMUL R31, R0.reuse, R31 ;  /* 0x0000001f001f7220 */ /* 0x040fe20000400000 */
        /* <DEDUP_REMOVED lines=20> */
[----:B------:R1:W-:Y:S01]  /*d330*/  STL.128 [R1+0x4c0], R32 ;  /* 0x0004c02001007387 */ /* 0x0003e20000100c00 */
[----:B--2---:R-:W-:-:S02]  /*d340*/  FMUL R43, R0, R3 ;  /* 0x00000003002b7220 */ /* 0x004fc40000400000 */
[----:B------:R-:W0:Y:S01]  /*d350*/  MUFU.RCP R3, UR12 ;  /* 0x0000000c00037d08 */ /* 0x000e220008001000 */
[----:B---3--:R-:W-:Y:S01]  /*d360*/  FMUL R47, R0, R2 ;  /* 0x00000002002f7220 */ /* 0x008fe20000400000 */
[----:B------:R-:W-:Y:S01]  /*d370*/  MOV R0, UR12 ;  /* 0x0000000c00007c02 */ /* 0x000fe20008000f00 */
[----:B------:R1:W-:Y:S04]  /*d380*/  STL.128 [R1+0x4e0], R40 ;  /* 0x0004e02801007387 */ /* 0x0003e80000100c00 */
[----:B------:R1:W-:Y:S01]  /*d390*/  STL.128 [R1+0x4f0], R44 ;  /* 0x0004f02c01007387 */ /* 0x0003e20000100c00 */
[----:B0-----:R-:W-:-:S04]  /*d3a0*/  FFMA R0, R3, -R0, 1 ;  /* 0x3f80000003007423 */ /* 0x001fc80000000800 */
[----:B------:R-:W-:Y:S01]  /*d3b0*/  FFMA R2, R3, R0, R3 ;  /* 0x0000000003027223 */ /* 0x000fe20000000003 */
[----:B------:R-:W-:-:S03]  /*d3c0*/  MOV R3, UR12 ;  /* 0x0000000c00037c02 */ /* 0x000fc60008000f00 */
[----:B------:R-:W-:-:S04]  /*d3d0*/  FFMA R0, R2, UR6, RZ ;  /* 0x0000000602007c23 */ /* 0x000fc800080000ff */
[----:B------:R-:W-:-:S04]  /*d3e0*/  FFMA R3, R0, -R3, UR6 ;  /* 0x0000000600037e23 */ /* 0x000fc80008000803 */
[----:B------:R-:W-:Y:S01]  /*d3f0*/  FFMA R0, R2, R3, R0 ;  /* 0x0000000302007223 */ /* 0x000fe20000000000 */
[----:B-1----:R-:W-:Y:S06]  /*d400*/  @!P0 BRA `(.L_x_23) ;  /* 0x0000000000108947 */ /* 0x002fec0003800000 */
[----:B------:R-:W-:Y:S01]  /*d410*/  MOV R0, 0xd440 ;  /* 0x0000d44000007802 */ /* 0x000fe20000000f00 */
[----:B------:R-:W-:-:S06]  /*d420*/  UMOV UR15, UR6 ;  /* 0x00000006000f7c82 */ /* 0x000fcc0008000000 */
[----:B------:R-:W-:Y:S05]  /*d430*/  CALL.REL.NOINC `($__internal_0_$__cuda_sm3x_div_rn_noftz_f32_slowpath) ;  /* 0x0000002800047944 */ /* 0x000fea0003c00000 */
[----:B------:R-:W-:-:S07]  /*d440*/  MOV R0, UR15 ;  /* 0x0000000f00007c02 */ /* 0x000fce0008000f00 */
.L_x_23:
        /* <DEDUP_REMOVED lines=13> */
[----:B------:R-:W5:Y:S03]  /*d520*/  LDL.LU R12, [R1+0x960] ;  /* 0x00096000010c7983 */ /* 0x000f660000300800 */
[----:B------:R-:W0:Y:S01]  /*d530*/  MUFU.RSQ R0, R2 ;  /* 0x0000000200007308 */ /* 0x000e220000001400 */
        /* <DEDUP_REMOVED lines=56> */
[C---:B---3--:R-:W-:Y:S01]  /*d8c0*/  FMUL R4, R0.reuse, R4 ;  /* 0x0000000400047220 */ /* 0x048fe20000400000 */
[C---:B----4-:R-:W-:Y:S01]  /*d8d0*/  FMUL R5, R0.reuse, R5 ;  /* 0x0000000500057220 */ /* 0x050fe20000400000 */
        /* <DEDUP_REMOVED lines=64> */
[----:B0-----:R-:W-:-:S03]  /*dce0*/  MOV R4, UR5 ;  /* 0x0000000500047c02 */ /* 0x001fc60008000f00 */
[----:B------:R1:W-:Y:S04]  /*dcf0*/  STL.128 [R1+0x540], R20 ;  /* 0x0005401401007387 */ /* 0x0003e80000100c00 */
[----:B------:R1:W-:Y:S01]  /*dd00*/  STL.128 [R1+0x550], R24 ;  /* 0x0005501801007387 */ /* 0x0003e20000100c00 */
[----:B------:R-:W-:Y:S03]  /*dd10*/  FCHK P0, R4, UR12 ;  /* 0x0000000c04007d02 */ /* 0x000fe60008000000 */
[----:B------:R1:W-:Y:S04]  /*dd20*/  STL.128 [R1+0x560], R28 ;  /* 0x0005601c01007387 */ /* 0x0003e80000100c00 */
[----:B------:R1:W-:Y:S04]  /*dd30*/  STL.128 [R1+0x570], R32 ;  /* 0x0005702001007387 */ /* 0x0003e80000100c00 */
[----:B------:R1:W-:Y:S01]  /*dd40*/  STL.128 [R1+0x580], R36 ;  /* 0x0005802401007387 */ /* 0x0003e20000100c00 */
[----:B--2---:R-:W-:-:S02]  /*dd50*/  FMUL R66, R0, R3 ;  /* 0x0000000300427220 */ /* 0x004fc40000400000 */
[----:B------:R-:W0:Y:S01]  /*dd60*/  MUFU.RCP R0, UR12 ;  /* 0x0000000c00007d08 */ /* 0x000e220008001000 */
[----:B------:R-:W-:Y:S01]  /*dd70*/  MOV R3, UR12 ;  /* 0x0000000c00037c02 */ /* 0x000fe20008000f00 */
[----:B------:R1:W-:Y:S04]  /*dd80*/  STL.128 [R1+0x590], R40 ;  /* 0x0005902801007387 */ /* 0x0003e80000100c00 */
[----:B------:R1:W-:Y:S04]  /*dd90*/  STL.128 [R1+0x5a0], R44 ;  /* 0x0005a02c01007387 */ /* 0x0003e80000100c00 */
[----:B------:R1:W-:Y:S04]  /*dda0*/  STL.128 [R1+0x5b0], R48 ;  /* 0x0005b03001007387 */ /* 0x0003e80000100c00 */
[----:B------:R1:W-:Y:S04]  /*ddb0*/  STL.128 [R1+0x5c0], R52 ;  /* 0x0005c03401007387 */ /* 0x0003e80000100c00 */
[----:B------:R1:W-:Y:S04]  /*ddc0*/  STL.128 [R1+0x5d0], R56 ;  /* 0x0005d03801007387 */ /* 0x0003e80000100c00 */
        /* <DEDUP_REMOVED lines=13> */
.L_x_24:
        /* <DEDUP_REMOVED lines=141> */
[----:B------:R1:W-:Y:S04]  /*e770*/  STL.128 [R1+0x680], R36 ;  /* 0x0006802401007387 */ /* 0x0003e80000100c00 */
[----:B------:R1:W-:Y:S04]  /*e780*/  STL.128 [R1+0x690], R40 ;  /* 0x0006902801007387 */ /* 0x0003e80000100c00 */
[----:B------:R1:W-:Y:S01]  /*e790*/  STL.128 [R1+0x6a0], R44 ;  /* 0x0006a02c01007387 */ /* 0x0003e20000100c00 */
[C---:B--2---:R-:W-:Y:S01]  /*e7a0*/  FMUL R65, R67.reuse, R3 ;  /* 0x0000000343417220 */ /* 0x044fe20000400000 */
[C---:B---3--:R-:W-:Y:S01]  /*e7b0*/  FMUL R66, R67.reuse, R2 ;  /* 0x0000000243427220 */ /* 0x048fe20000400000 */
[----:B------:R-:W-:-:S02]  /*e7c0*/  FMUL R67, R67, R0 ;  /* 0x0000000043437220 */ /* 0x000fc40000400000 */
[----:B------:R-:W0:Y:S01]  /*e7d0*/  MUFU.RCP R0, UR12 ;  /* 0x0000000c00007d08 */ /* 0x000e220008001000 */
[----:B------:R-:W-:Y:S01]  /*e7e0*/  MOV R3, UR12 ;  /* 0x0000000c00037c02 */ /* 0x000fe20008000f00 */
        /* <DEDUP_REMOVED lines=16> */
.L_x_25:
[----:B------:R-:W2:Y:S01]  /*e8f0*/  LDL.LU R3, [R1+0xbb8] ;  /* 0x000bb80001037983 */ /* 0x000ea20000300800 */
[----:B------:R-:W0:Y:S03]  /*e900*/  LDCU UR4, c[0x0][0x3ac] ;  /* 0x00007580ff0477ac */ /* 0x000e260008000800 */
[----:B------:R-:W3:Y:S04]  /*e910*/  LDL.LU R2, [R1+0xbbc] ;  /* 0x000bbc0001027983 */ /* 0x000ee80000300800 */
[----:B------:R-:W4:Y:S04]  /*e920*/  LDL.LU R4, [R1+0xb40] ;  /* 0x000b400001047983 */ /* 0x000f280000300800 */
[----:B------:R-:W5:Y:S04]  /*e930*/  LDL.LU R5, [R1+0xb44] ;  /* 0x000b440001057983 */ /* 0x000f680000300800 */
[----:B------:R-:W5:Y:S04]  /*e940*/  LDL.LU R6, [R1+0xb48] ;  /* 0x000b480001067983 */ /* 0x000f680000300800 */
[----:B------:R-:W5:Y:S01]  /*e950*/  LDL.LU R7, [R1+0xb4c] ;  /* 0x000b4c0001077983 */ /* 0x000f620000300800 */
[----:B0-----:R-:W-:-:S03]  /*e960*/  FADD R0, R0, UR4 ;  /* 0x0000000400007e21 */ /* 0x001fc60008000000 */
[----:B------:R-:W5:Y:S04]  /*e970*/  LDL.LU R8, [R1+0xb50] ;  /* 0x000b500001087983 */ /* 0x000f680000300800 */
[----:B------:R-:W5:Y:S01]  /*e980*/  LDL.LU R9, [R1+0xb54] ;  /* 0x000b540001097983 */ /* 0x000f620000300800 */
[----:B------:R-:W-:-:S03]  /*e990*/  FSETP.GEU.AND P0, PT, |R0|, 1.175494350822287508e-38, PT ;  /* 0x008000000000780b */ /* 0x000fc60003f0e200 */
[----:B------:R-:W5:Y:S04]  /*e9a0*/  LDL.LU R10, [R1+0xb58] ;  /* 0x000b5800010a7983 */ /* 0x000f680000300800 */
[----:B------:R-:W5:Y:S04]  /*e9b0*/  LDL.LU R11, [R1+0xb5c] ;  /* 0x000b5c00010b7983 */ /* 0x000f680000300800 */
[----:B------:R-:W5:Y:S04]  /*e9c0*/  LDL.LU R12, [R1+0xb60] ;  /* 0x000b6000010c7983 */ /* 0x000f680000300800 */
[----:B------:R-:W5:Y:S01]  /*e9d0*/  LDL.LU R13, [R1+0xb64] ;  /* 0x000b6400010d7983 */ /* 0x000f620000300800 */
[----:B------:R-:W-:-:S03]  /*e9e0*/  @!P0 FMUL R0, R0, 16777216 ;  /* 0x4b80000000008820 */ /* 0x000fc60000400000 */
[----:B------:R-:W5:Y:S01]  /*e9f0*/  LDL.LU R14, [R1+0xb68] ;  /* 0x000b6800010e7983 */ /* 0x000f620000300800 */
[----:B------:R-:W0:Y:S03]  /*ea00*/  MUFU.RSQ R67, R0 ;  /* 0x0000000000437308 */ /* 0x000e260000001400 */
[----:B------:R-:W5:Y:S04]  /*ea10*/  LDL.LU R15, [R1+0xb6c] ;  /* 0x000b6c00010f7983 */ /* 0x000f680000300800 */
        /* <DEDUP_REMOVED lines=48> */
[----:B------:R-:W-:Y:S01]  /*ed20*/  S2UR UR5, SR_CTAID.X ;  /* 0x00000000000579c3 */ /* 0x000fe20000002500 */
[----:B------:R-:W0:Y:S02]  /*ed30*/  LDCU UR6, c[0x0][0x3a4] ;  /* 0x00007480ff0677ac */ /* 0x000e240008000800 */
[----:B------:R-:W5:Y:S01]  /*ed40*/  LDL.LU R0, [R1+0xc3c] ;  /* 0x000c3c0001007983 */ /* 0x000f620000300800 */
[----:B--2---:R-:W-:-:S03]  /*ed50*/  FMUL R34, R67, R3 ;  /* 0x0000000343227220 */ /* 0x004fc60000400000 */
[----:B------:R-:W2:Y:S01]  /*ed60*/  LDL.LU R3, [R1+0xc34] ;  /* 0x000c340001037983 */ /* 0x000ea20000300800 */
[----:B---3--:R-:W-:-:S03]  /*ed70*/  FMUL R35, R67, R2 ;  /* 0x0000000243237220 */ /* 0x008fc60000400000 */
[----:B------:R-:W3:Y:S01]  /*ed80*/  LDL.LU R2, [R1+0xc38] ;  /* 0x000c380001027983 */ /* 0x000ee20000300800 */
[----:B------:R-:W0:Y:S01]  /*ed90*/  S2UR UR4, SR_CTAID.Y ;  /* 0x00000000000479c3 */ /* 0x000e220000002600 */
        /* <DEDUP_REMOVED lines=59> */
[----:B------:R-:W-:Y:S04]  /*f150*/  STL.128 [R1+0x710], R8 ;  /* 0x0007100801007387 */ /* 0x000fe80000100c00 */
        /* <DEDUP_REMOVED lines=12> */
[----:B------:R-:W-:Y:S01]  /*f220*/  STL.128 [R1+0x7e0], R60 ;  /* 0x0007e03c01007387 */ /* 0x000fe20000100c00 */
[C---:B--2---:R-:W-:Y:S01]  /*f230*/  FMUL R65, R67.reuse, R3 ;  /* 0x0000000343417220 */ /* 0x044fe20000400000 */
[C---:B---3--:R-:W-:Y:S01]  /*f240*/  FMUL R66, R67.reuse, R2 ;  /* 0x0000000243427220 */ /* 0x048fe20000400000 */
[----:B------:R-:W-:Y:S01]  /*f250*/  FMUL R67, R67, R0 ;  /* 0x0000000043437220 */ /* 0x000fe20000400000 */
[----:B------:R-:W1:Y:S04]  /*f260*/  LDC.64 R2, c[0x0][0x398] ;  /* 0x0000e600ff027b82 */ /* 0x000e680000000a00 */
[----:B------:R-:W-:Y:S01]  /*f270*/  STL.128 [R1+0x7f0], R64 ;  /* 0x0007f04001007387 */ /* 0x000fe20000100c00 */
[----:B0-----:R-:W-:-:S04]  /*f280*/  UIMAD UR4, UR4, UR6, URZ ;  /* 0x00000006040472a4 */ /* 0x001fc8000f8e02ff */
[----:B------:R-:W-:-:S04]  /*f290*/  ULEA UR4, UR5, UR4, 0x3 ;  /* 0x0000000405047291 */ /* 0x000fc8000f8e18ff */
[----:B------:R-:W-:Y:S01]  /*f2a0*/  USHF.L.U32 UR4, UR4, 0x3, URZ ;  /* 0x0000000304047899 */ /* 0x000fe200080006ff */
[----:B------:R0:W-:Y:S05]  /*f2b0*/  STL.128 [R1+0x700], R4 ;  /* 0x0007000401007387 */ /* 0x0001ea0000100c00 */
[----:B0-----:R-:W-:Y:S01]  /*f2c0*/  MOV R5, UR4 ;  /* 0x0000000400057c02 */ /* 0x001fe20008000f00 */
[----:B------:R-:W-:-:S06]  /*f2d0*/  UMOV UR4, URZ ;  /* 0x000000ff00047c82 */ /* 0x000fcc0008000000 */
.L_x_26:
[----:B0-----:R-:W2:Y:S04]  /*f2e0*/  LDL.128 R44, [UR16+-0x80] ;  /* 0xffff8010ff2c7983 */ /* 0x001ea80008100c00 */
[----:B------:R-:W3:Y:S04]  /*f2f0*/  LDL.128 R52, [UR16+-0x60] ;  /* 0xffffa010ff347983 */ /* 0x000ee80008100c00 */
[----:B------:R-:W4:Y:S04]  /*f300*/  LDL.128 R60, [UR16+-0x40] ;  /* 0xffffc010ff3c7983 */ /* 0x000f280008100c00 */
[----:B------:R-:W5:Y:S04]  /*f310*/  LDL.128 R68, [UR16+-0x20] ;  /* 0xffffe010ff447983 */ /* 0x000f680008100c00 */
[----:B------:R-:W5:Y:S04]  /*f320*/  LDL.128 R36, [UR16] ;  /* 0x00000010ff247983 */ /* 0x000f680008100c00 */
[----:B------:R-:W5:Y:S04]  /*f330*/  LDL.128 R48, [UR16+-0x70] ;  /* 0xffff9010ff307983 */ /* 0x000f680008100c00 */
[----:B------:R-:W5:Y:S04]  /*f340*/  LDL.128 R32, [UR16+0x10] ;  /* 0x00001010ff207983 */ /* 0x000f680008100c00 */
[----:B------:R-:W5:Y:S04]  /*f350*/  LDL.128 R28, [UR16+0x20] ;  /* 0x00002010ff1c7983 */ /* 0x000f680008100c00 */
[----:B------:R-:W5:Y:S04]  /*f360*/  LDL.128 R56, [UR16+-0x50] ;  /* 0xffffb010ff387983 */ /* 0x000f680008100c00 */
[----:B------:R-:W5:Y:S04]  /*f370*/  LDL.128 R24, [UR16+0x30] ;  /* 0x00003010ff187983 */ /* 0x000f680008100c00 */
[----:B------:R-:W5:Y:S04]  /*f380*/  LDL.128 R20, [UR16+0x40] ;  /* 0x00004010ff147983 */ /* 0x000f680008100c00 */
[----:B------:R-:W5:Y:S04]  /*f390*/  LDL.128 R64, [UR16+-0x30] ;  /* 0xffffd010ff407983 */ /* 0x000f680008100c00 */
[----:B------:R-:W5:Y:S04]  /*f3a0*/  LDL.128 R40, [UR16+-0x10] ;  /* 0xfffff010ff287983 */ /* 0x000f680008100c00 */
[----:B------:R-:W5:Y:S04]  /*f3b0*/  LDL.128 R16, [UR16+0x50] ;  /* 0x00005010ff107983 */ /* 0x000f680008100c00 */
[----:B------:R-:W5:Y:S04]  /*f3c0*/  LDL.128 R12, [UR16+0x60] ;  /* 0x00006010ff0c7983 */ /* 0x000f680008100c00 */
[----:B------:R-:W5:Y:S01]  /*f3d0*/  LDL.128 R8, [UR16+0x70] ;  /* 0x00007010ff087983 */ /* 0x000f620008100c00 */
[----:B-1----:R-:W-:Y:S01]  /*f3e0*/  IMAD.WIDE R6, R5, 0x2, R2 ;  /* 0x0000000205067825 */ /* 0x002fe200078e0202 */
[----:B------:R-:W-:-:S04]  /*f3f0*/  UIADD3 UR4, UPT, UPT, UR4, 0x1, URZ ;  /* 0x0000000104047890 */ /* 0x000fc8000fffe0ff */
[----:B------:R-:W-:Y:S01]  /*f400*/  UISETP.NE.AND UP0, UPT, UR4, 0x8, UPT ;  /* 0x000000080400788c */ /* 0x000fe2000bf05270 */
[----:B------:R-:W-:Y:S01]  /*f410*/  IADD3 R5, PT, PT, R5, UR6, RZ ;  /* 0x0000000605057c10 */ /* 0x000fe2000fffe0ff */
[----:B------:R-:W-:Y:S01]  /*f420*/  UIADD3 UR16, UPT, UPT, UR16, 0x100, URZ ;  /* 0x0000010010107890 */ /* 0x000fe2000fffe0ff */
[----:B--2---:R-:W-:Y:S02]  /*f430*/  F2FP.F16.F32.PACK_AB R44, R45, R44 ;  /* 0x0000002c2d2c723e */ /* 0x004fe400000000ff */
[----:B------:R-:W-:Y:S02]  /*f440*/  F2FP.F16.F32.PACK_AB R46, R47, R46 ;  /* 0x0000002e2f2e723e */ /* 0x000fe400000000ff */
[----:B------:R-:W-:Y:S02]  /*f450*/  PRMT R0, R44, 0x7632, R0 ;  /* 0x000076322c007816 */ /* 0x000fe40000000000 */
[----:B------:R-:W-:Y:S02]  /*f460*/  PRMT R4, R46, 0x7632, R4 ;  /* 0x000076322e047816 */ /* 0x000fe40000000004 */
[----:B---3--:R-:W-:-:S02]  /*f470*/  F2FP.F16.F32.PACK_AB R52, R53, R52 ;  /* 0x000000343534723e */ /* 0x008fc400000000ff */
[----:B------:R-:W-:Y:S01]  /*f480*/  F2FP.F16.F32.PACK_AB R54, R55, R54 ;  /* 0x000000363736723e */ /* 0x000fe200000000ff */
[----:B------:R0:W-:Y:S01]  /*f490*/  STG.E.U16 desc[UR18][R6.64+0x2], R0 ;  /* 0x0000020006007986 */ /* 0x0001e2000c101512 */
[----:B----4-:R-:W-:-:S03]  /*f4a0*/  F2FP.F16.F32.PACK_AB R60, R61, R60 ;  /* 0x0000003c3d3c723e */ /* 0x010fc600000000ff */
[----:B------:R1:W-:Y:S01]  /*f4b0*/  STG.E.U16 desc[UR18][R6.64+0x6], R4 ;  /* 0x0000060406007986 */ /* 0x0003e2000c101512 */
[----:B------:R-:W-:Y:S02]  /*f4c0*/  F2FP.F16.F32.PACK_AB R62, R63, R62 ;  /* 0x0000003e3f3e723e */ /* 0x000fe400000000ff */
[----:B0-----:R-:W-:Y:S02]  /*f4d0*/  PRMT R0, R52, 0x7632, R0 ;  /* 0x0000763234007816 */ /* 0x001fe40000000000 */
[----:B-1----:R-:W-:-:S03]  /*f4e0*/  PRMT R4, R54, 0x7632, R4 ;  /* 0x0000763236047816 */ /* 0x002fc60000000004 */
[----:B------:R0:W-:Y:S01]  /*f4f0*/  STG.E.U16 desc[UR18][R6.64+0x12], R0 ;  /* 0x0000120006007986 */ /* 0x0001e2000c101512 */
[----:B-----5:R-:W-:-:S03]  /*f500*/  F2FP.F16.F32.PACK_AB R68, R69, R68 ;  /* 0x000000444544723e */ /* 0x020fc600000000ff */
[----:B------:R1:W-:Y:S01]  /*f510*/  STG.E.U16 desc[UR18][R6.64+0x16], R4 ;  /* 0x0000160406007986 */ /* 0x0003e2000c101512 */
[----:B------:R-:W-:Y:S02]  /*f520*/  F2FP.F16.F32.PACK_AB R70, R71, R70 ;  /* 0x000000464746723e */ /* 0x000fe400000000ff */
[----:B0-----:R-:W-:Y:S02]  /*f530*/  PRMT R0, R60, 0x7632, R0 ;  /* 0x000076323c007816 */ /* 0x001fe40000000000 */
[----:B-1----:R-:W-:-:S03]  /*f540*/  PRMT R4, R62, 0x7632, R4 ;  /* 0x000076323e047816 */ /* 0x002fc60000000004 */
[----:B------:R0:W-:Y:S01]  /*f550*/  STG.E.U16 desc[UR18][R6.64+0x22], R0 ;  /* 0x0000220006007986 */ /* 0x0001e2000c101512 */
[----:B------:R-:W-:-:S03]  /*f560*/  F2FP.F16.F32.PACK_AB R36, R37, R36 ;  /* 0x000000242524723e */ /* 0x000fc600000000ff */
        /* <DEDUP_REMOVED lines=8> */
[----:B------:R-:W-:Y:S02]  /*f5f0*/  F2FP.F16.F32.PACK_AB R30, R31, R30 ;  /* 0x0000001e1f1e723e */ /* 0x000fe400000000ff */
[----:B0-----:R-:W-:Y:S02]  /*f600*/  PRMT R0, R36, 0x7632, R0 ;  /* 0x0000763224007816 */ /* 0x001fe40000000000 */
[----:B-1----:R-:W-:-:S03]  /*f610*/  PRMT R4, R38, 0x7632, R4 ;  /* 0x0000763226047816 */ /* 0x002fc60000000004 */
[----:B------:R0:W-:Y:S01]  /*f620*/  STG.E.U16 desc[UR18][R6.64+0x42], R0 ;  /* 0x0000420006007986 */ /* 0x0001e2000c101512 */
[----:B------:R-:W-:-:S03]  /*f630*/  PRMT R45, R48, 0x7632, R45 ;  /* 0x00007632302d7816 */ /* 0x000fc6000000002d */
[----:B------:R1:W-:Y:S01]  /*f640*/  STG.E.U16 desc[UR18][R6.64+0x46], R4 ;  /* 0x0000460406007986 */ /* 0x0003e2000c101512 */
[----:B------:R-:W-:Y:S02]  /*f650*/  F2FP.F16.F32.PACK_AB R56, R57, R56 ;  /* 0x000000383938723e */ /* 0x000fe400000000ff */
[----:B------:R-:W-:Y:S02]  /*f660*/  F2FP.F16.F32.PACK_AB R58, R59, R58 ;  /* 0x0000003a3b3a723e */ /* 0x000fe400000000ff */
[----:B------:R-:W-:Y:S02]  /*f670*/  F2FP.F16.F32.PACK_AB R26, R27, R26 ;  /* 0x0000001a1b1a723e */ /* 0x000fe400000000ff */
[----:B0-----:R-:W-:Y:S02]  /*f680*/  PRMT R0, R34, 0x7632, R0 ;  /* 0x0000763222007816 */ /* 0x001fe40000000000 */
[----:B------:R-:W-:Y:S02]  /*f690*/  F2FP.F16.F32.PACK_AB R20, R21, R20 ;  /* 0x000000141514723e */ /* 0x000fe400000000ff */
[----:B-1----:R-:W-:Y:S01]  /*f6a0*/  PRMT R4, R30, 0x7632, R4 ;  /* 0x000076321e047816 */ /* 0x002fe20000000004 */
[----:B------:R0:W-:Y:S01]  /*f6b0*/  STG.E.U16 desc[UR18][R6.64], R44 ;  /* 0x0000002c06007986 */ /* 0x0001e2000c101512 */
[----:B------:R-:W-:-:S03]  /*f6c0*/  F2FP.F16.F32.PACK_AB R50, R51, R50 ;  /* 0x000000323332723e */ /* 0x000fc600000000ff */
[----:B------:R1:W-:Y:S01]  /*f6d0*/  STG.E.U16 desc[UR18][R6.64+0xa], R45 ;  /* 0x00000a2d06007986 */ /* 0x0003e2000c101512 */
[----:B------:R-:W-:-:S03]  /*f6e0*/  F2FP.F16.F32.PACK_AB R64, R65, R64 ;  /* 0x000000404140723e */ /* 0x000fc600000000ff */
[----:B------:R2:W-:Y:S01]  /*f6f0*/  STG.E.U16 desc[UR18][R6.64+0x4e], R0 ;  /* 0x00004e0006007986 */ /* 0x0005e2000c101512 */
[----:B------:R-:W-:-:S03]  /*f700*/  F2FP.F16.F32.PACK_AB R66, R67, R66 ;  /* 0x000000424342723e */ /* 0x000fc600000000ff */
[----:B------:R3:W-:Y:S01]  /*f710*/  STG.E.U16 desc[UR18][R6.64+0x56], R4 ;  /* 0x0000560406007986 */ /* 0x0007e2000c101512 */
[----:B0-----:R-:W-:Y:S02]  /*f720*/  PRMT R44, R56, 0x7632, R44 ;  /* 0x00007632382c7816 */ /* 0x001fe4000000002c */
[----:B-1----:R-:W-:Y:S02]  /*f730*/  PRMT R45, R58, 0x7632, R45 ;  /* 0x000076323a2d7816 */ /* 0x002fe4000000002d */
[----:B------:R-:W-:Y:S02]  /*f740*/  F2FP.F16.F32.PACK_AB R40, R41, R40 ;  /* 0x000000282928723e */ /* 0x000fe400000000ff */
[----:B--2---:R-:W-:Y:S02]  /*f750*/  PRMT R0, R26, 0x7632, R0 ;  /* 0x000076321a007816 */ /* 0x004fe40000000000 */
[----:B------:R-:W-:Y:S02]  /*f760*/  F2FP.F16.F32.PACK_AB R42, R43, R42 ;  /* 0x0000002a2b2a723e */ /* 0x000fe400000000ff */
[----:B---3--:R-:W-:-:S02]  /*f770*/  PRMT R4, R20, 0x7632, R4 ;  /* 0x0000763214047816 */ /* 0x008fc40000000004 */
[----:B------:R-:W-:Y:S02]  /*f780*/  F2FP.F16.F32.PACK_AB R32, R33, R32 ;  /* 0x000000202120723e */ /* 0x000fe400000000ff */
[----:B------:R-:W-:Y:S02]  /*f790*/  F2FP.F16.F32.PACK_AB R28, R29, R28 ;  /* 0x0000001c1d1c723e */ /* 0x000fe400000000ff */
[----:B------:R-:W-:Y:S02]  /*f7a0*/  F2FP.F16.F32.PACK_AB R24, R25, R24 ;  /* 0x000000181918723e */ /* 0x000fe400000000ff */
[----:B------:R-:W-:Y:S02]  /*f7b0*/  F2FP.F16.F32.PACK_AB R22, R23, R22 ;  /* 0x000000161716723e */ /* 0x000fe400000000ff */
[----:B------:R-:W-:Y:S02]  /*f7c0*/  F2FP.F16.F32.PACK_AB R16, R17, R16 ;  /* 0x000000101110723e */ /* 0x000fe400000000ff */
[----:B------:R-:W-:-:S02]  /*f7d0*/  F2FP.F16.F32.PACK_AB R18, R19, R18 ;  /* 0x000000121312723e */ /* 0x000fc400000000ff */
[----:B------:R-:W-:Y:S02]  /*f7e0*/  F2FP.F16.F32.PACK_AB R12, R13, R12 ;  /* 0x0000000c0d0c723e */ /* 0x000fe400000000ff */
[----:B------:R-:W-:Y:S02]  /*f7f0*/  F2FP.F16.F32.PACK_AB R14, R15, R14 ;  /* 0x0000000e0f0e723e */ /* 0x000fe400000000ff */
[----:B------:R-:W-:Y:S02]  /*f800*/  F2FP.F16.F32.PACK_AB R8, R9, R8 ;  /* 0x000000080908723e */ /* 0x000fe400000000ff */
[----:B------:R-:W-:Y:S01]  /*f810*/  F2FP.F16.F32.PACK_AB R10, R11, R10 ;  /* 0x0000000a0b0a723e */ /* 0x000fe200000000ff */
[----:B------:R0:W-:Y:S01]  /*f820*/  STG.E.U16 desc[UR18][R6.64+0x1a], R44 ;  /* 0x00001a2c06007986 */ /* 0x0001e2000c101512 */
[----:B------:R-:W-:Y:S02]  /*f830*/  PRMT R47, R50, 0x7632, R47 ;  /* 0x00007632322f7816 */ /* 0x000fe4000000002f */
[----:B------:R-:W-:Y:S01]  /*f840*/  PRMT R41, R40, 0x7632, R41 ;  /* 0x0000763228297816 */ /* 0x000fe20000000029 */
[----:B------:R1:W-:Y:S01]  /*f850*/  STG.E.U16 desc[UR18][R6.64+0x1e], R45 ;  /* 0x00001e2d06007986 */ /* 0x0003e2000c101512 */
[----:B------:R-:W-:-:S02]  /*f860*/  PRMT R37, R42, 0x7632, R37 ;  /* 0x000076322a257816 */ /* 0x000fc40000000025 */
[----:B------:R-:W-:Y:S01]  /*f870*/  PRMT R33, R32, 0x7632, R33 ;  /* 0x0000763220217816 */ /* 0x000fe20000000021 */
[----:B------:R2:W-:Y:S01]  /*f880*/  STG.E.U16 desc[UR18][R6.64+0x5e], R0 ;  /* 0x00005e0006007986 */ /* 0x0005e2000c101512 */
[----:B------:R-:W-:Y:S02]  /*f890*/  PRMT R29, R28, 0x7632, R29 ;  /* 0x000076321c1d7816 */ /* 0x000fe4000000001d */
[----:B------:R-:W-:Y:S01]  /*f8a0*/  PRMT R25, R24, 0x7632, R25 ;  /* 0x0000763218197816 */ /* 0x000fe20000000019 */
[----:B------:R3:W-:Y:S01]  /*f8b0*/  STG.E.U16 desc[UR18][R6.64+0x62], R4 ;  /* 0x0000620406007986 */ /* 0x0007e2000c101512 */
[----:B0-----:R-:W-:Y:S02]  /*f8c0*/  PRMT R44, R64, 0x7632, R44 ;  /* 0x00007632402c7816 */ /* 0x001fe4000000002c */
[----:B------:R-:W-:Y:S02]  /*f8d0*/  PRMT R17, R22, 0x7632, R17 ;  /* 0x0000763216117816 */ /* 0x000fe40000000011 */
[----:B-1----:R-:W-:-:S02]  /*f8e0*/  PRMT R45, R66, 0x7632, R45 ;  /* 0x00007632422d7816 */ /* 0x002fc4000000002d */
[----:B------:R-:W-:Y:S02]  /*f8f0*/  PRMT R21, R16, 0x7632, R21 ;  /* 0x0000763210157816 */ /* 0x000fe40000000015 */
[----:B--2---:R-:W-:Y:S02]  /*f900*/  PRMT R0, R18, 0x7632, R0 ;  /* 0x0000763212007816 */ /* 0x004fe40000000000 */
[----:B------:R-:W-:Y:S02]  /*f910*/  PRMT R9, R14, 0x7632, R9 ;  /* 0x000076320e097816 */ /* 0x000fe40000000009 */
[----:B---3--:R-:W-:Y:S02]  /*f920*/  PRMT R4, R12, 0x7632, R4 ;  /* 0x000076320c047816 */ /* 0x008fe40000000004 */
[----:B------:R-:W-:Y:S02]  /*f930*/  PRMT R11, R8, 0x7632, R11 ;  /* 0x00007632080b7816 */ /* 0x000fe4000000000b */
[----:B------:R-:W-:Y:S01]  /*f940*/  PRMT R13, R10, 0x7632, R13 ;  /* 0x000076320a0d7816 */ /* 0x000fe2000000000d */
[----:B------:R0:W-:Y:S04]  /*f950*/  STG.E.U16 desc[UR18][R6.64+0x4], R46 ;  /* 0x0000042e06007986 */ /* 0x0001e8000c101512 */
        /* <DEDUP_REMOVED lines=44> */
[----:B------:R0:W-:Y:S01]  /*fc20*/  STG.E.U16 desc[UR18][R6.64+0x7e], R13 ;  /* 0x00007e0d06007986 */ /* 0x0001e2000c101512 */
[----:B------:R-:W-:Y:S05]  /*fc30*/  BRA.U UP0, `(.L_x_26) ;  /* 0xfffffff500a87547 */ /* 0x000fea000b83ffff */
[----:B------:R-:W-:Y:S05]  /*fc40*/  EXIT ;  /* 0x000000000000794d */ /* 0x000fea0003800000 */
        .weak           $__internal_0_$__cuda_sm3x_div_rn_noftz_f32_slowpath
        .type           $__internal_0_$__cuda_sm3x_div_rn_noftz_f32_slowpath,@function
        .size           $__internal_0_$__cuda_sm3x_div_rn_noftz_f32_slowpath,(.L_x_36 - $__internal_0_$__cuda_sm3x_div_rn_noftz_f32_slowpath)
$__internal_0_$__cuda_sm3x_div_rn_noftz_f32_slowpath:
[----:B------:R-:W-:Y:S02]  /*fc50*/  USHF.R.U32.HI UR13, URZ, 0x17, UR12 ;  /* 0x00000017ff0d7899 */ /* 0x000fe4000801160c */
[----:B------:R-:W-:Y:S02]  /*fc60*/  USHF.R.U32.HI UR11, URZ, 0x17, UR15 ;  /* 0x00000017ff0b7899 */ /* 0x000fe4000801160f */
[----:B------:R-:W-:Y:S02]  /*fc70*/  ULOP3.LUT UR20, UR13, 0xff, URZ, 0xc0, !UPT ;  /* 0x000000ff0d147892 */ /* 0x000fe4000f8ec0ff */
[----:B------:R-:W-:Y:S02]  /*fc80*/  ULOP3.LUT UR17, UR11, 0xff, URZ, 0xc0, !UPT ;  /* 0x000000ff0b117892 */ /* 0x000fe4000f8ec0ff */
[----:B------:R-:W-:Y:S02]  /*fc90*/  UIADD3 UR22, UPT, UPT, UR20, -0x1, URZ ;  /* 0xffffffff14167890 */ /* 0x000fe4000fffe0ff */
[----:B------:R-:W-:-:S02]  /*fca0*/  UIADD3 UR21, UPT, UPT, UR17, -0x1, URZ ;  /* 0xffffffff11157890 */ /* 0x000fc4000fffe0ff */
[----:B------:R-:W-:Y:S01]  /*fcb0*/  UISETP.GT.U32.AND UP0, UPT, UR22, 0xfd, UPT ;  /* 0x000000fd1600788c */ /* 0x000fe2000bf04070 */
[----:B------:R-:W-:Y:S01]  /*fcc0*/  UMOV UR13, UR15 ;  /* 0x0000000f000d7c82 */ /* 0x000fe20008000000 */
[----:B------:R-:W-:Y:S02]  /*fcd0*/  UMOV UR14, UR12 ;  /* 0x0000000c000e7c82 */ /* 0x000fe40008000000 */
[----:B------:R-:W-:-:S11]  /*fce0*/  UISETP.GT.U32.OR UP0, UPT, UR21, 0xfd, UP0 ;  /* 0x000000fd1500788c */ /* 0x000fd60008704470 */
[----:B------:R-:W-:Y:S01]  /*fcf0*/  @!UP0 UMOV UR11, URZ ;  /* 0x000000ff000b8c82 */ /* 0x000fe20008000000 */
[----:B------:R-:W-:Y:S05]  /*fd00*/  BRA.U !UP0, `(.L_x_27) ;  /* 0x00000001088c7547 */ /* 0x000fea000b800000 */
[----:B------:R-:W-:-:S04]  /*fd10*/  MOV R2, UR15 ;  /* 0x0000000f00027c02 */ /* 0x000fc80008000f00 */
[----:B------:R-:W-:Y:S02]  /*fd20*/  FSETP.GTU.FTZ.AND P0, PT, |R2|, +INF , PT ;  /* 0x7f8000000200780b */ /* 0x000fe40003f1c200 */
[----:B------:R-:W-:-:S04]  /*fd30*/  MOV R2, UR12 ;  /* 0x0000000c00027c02 */ /* 0x000fc80008000f00 */
[----:B------:R-:W-:-:S04]  /*fd40*/  FSETP.GTU.FTZ.AND P1, PT, |R2|, +INF , PT ;  /* 0x7f8000000200780b */ /* 0x000fc80003f3c200 */
[----:B------:R-:W-:-:S13]  /*fd50*/  PLOP3.LUT P0, PT, P0, P1, PT, 0xf8, 0x8f ;  /* 0x00000000008f781c */ /* 0x000fda0000703f70 */
[----:B------:R-:W-:Y:S05]  /*fd60*/  @P0 BRA `(.L_x_28) ;  /* 0x00000004008c0947 */ /* 0x000fea0003800000 */
[----:B------:R-:W-:-:S09]  /*fd70*/  ULOP3.LUT UP0, URZ, UR14, 0x7fffffff, UR13, 0xc8, !UPT ;  /* 0x7fffffff0eff7892 */ /* 0x000fd2000f80c80d */
[----:B------:R-:W-:Y:S05]  /*fd80*/  BRA.U !UP0, `(.L_x_29) ;  /* 0x0000000508787547 */ /* 0x000fea000b800000 */
[----:B------:R-:W-:-:S04]  /*fd90*/  MOV R2, UR15 ;  /* 0x0000000f00027c02 */ /* 0x000fc80008000f00 */
[C---:B------:R-:W-:Y:S02]  /*fda0*/  FSETP.NEU.FTZ.AND P0, PT, |R2|.reuse, +INF , PT ;  /* 0x7f8000000200780b */ /* 0x040fe40003f1d200 */
[----:B------:R-:W-:Y:S02]  /*fdb0*/  FSETP.NEU.FTZ.AND P2, PT, |R2|, +INF , PT ;  /* 0x7f8000000200780b */ /* 0x000fe40003f5d200 */
[----:B------:R-:W-:-:S04]  /*fdc0*/  MOV R2, UR12 ;  /* 0x0000000c00027c02 */ /* 0x000fc80008000f00 */
[----:B------:R-:W-:-:S13]  /*fdd0*/  FSETP.NEU.FTZ.AND P1, PT, |R2|, +INF , PT ;  /* 0x7f8000000200780b */ /* 0x000fda0003f3d200 */
[----:B------:R-:W-:Y:S05]  /*fde0*/  @!P1 BRA !P2, `(.L_x_29) ;  /* 0x0000000400609947 */ /* 0x000fea0005000000 */
[----:B------:R-:W-:-:S06]  /*fdf0*/  ULOP3.LUT UP0, URZ, UR13, 0x7fffffff, URZ, 0xc0, !UPT ;  /* 0x7fffffff0dff7892 */ /* 0x000fcc000f80c0ff */
[----:B------:R-:W-:-:S13]  /*fe00*/  PLOP3.LUT P1, PT, P1, PT, UP0, 0x5d, 0xd5 ;  /* 0x0000000000d5781c */ /* 0x000fda0000f2eb0d */
[----:B------:R-:W-:Y:S05]  /*fe10*/  @P1 BRA `(.L_x_30) ;  /* 0x00000004004c1947 */ /* 0x000fea0003800000 */
[----:B------:R-:W-:-:S06]  /*fe20*/  ULOP3.LUT UP0, URZ, UR14, 0x7fffffff, URZ, 0xc0, !UPT ;  /* 0x7fffffff0eff7892 */ /* 0x000fcc000f80c0ff */
[----:B------:R-:W-:-:S13]  /*fe30*/  PLOP3.LUT P0, PT, P0, PT, UP0, 0x5d, 0xd5 ;  /* 0x0000000000d5781c */ /* 0x000fda000070eb0d */
[----:B------:R-:W-:Y:S05]  /*fe40*/  @P0 BRA `(.L_x_31) ;  /* 0x0000000400340947 */ /* 0x000fea0003800000 */
[----:B------:R-:W-:Y:S01]  /*fe50*/  UISETP.GE.AND UP0, UPT, UR21, URZ, UPT ;  /* 0x000000ff1500728c */ /* 0x000fe2000bf06270 */
[----:B------:R-:W-:Y:S01]  /*fe60*/  MOV R3, UR15 ;  /* 0x0000000f00037c02 */ /* 0x000fe20008000f00 */
[----:B------:R-:W-:Y:S01]  /*fe70*/  UISETP.GE.AND UP1, UPT, UR22, URZ, UPT ;  /* 0x000000ff1600728c */ /* 0x000fe2000bf26270 */
[----:B------:R-:W-:-:S03]  /*fe80*/  MOV R2, UR12 ;  /* 0x0000000c00027c02 */ /* 0x000fc60008000f00 */
[----:B------:R-:W-:Y:S02]  /*fe90*/  PLOP3.LUT P0, PT, PT, PT, UP0, 0x80, 0x8 ;  /* 0x000000000008781c */ /* 0x000fe40003f0f008 */
[----:B------:R-:W-:-:S03]  /*fea0*/  PLOP3.LUT P1, PT, PT, PT, UP1, 0x80, 0x8 ;  /* 0x000000000008781c */ /* 0x000fc60003f2f018 */
[----:B------:R-:W-:Y:S01]  /*feb0*/  @UP0 UMOV UR11, URZ ;  /* 0x000000ff000b0c82 */ /* 0x000fe20008000000 */
[----:B------:R-:W-:Y:S02]  /*fec0*/  @!UP0 UMOV UR11, 0xffffffc0 ;  /* 0xffffffc0000b8882 */ /* 0x000fe40000000000 */
[----:B------:R-:W-:-:S05]  /*fed0*/  @!UP1 UIADD3 UR11, UPT, UPT, UR11, 0x40, URZ ;  /* 0x000000400b0b9890 */ /* 0x000fca000fffe0ff */
[----:B------:R-:W-:Y:S02]  /*fee0*/  @!P0 FFMA R3, R3, 1.84467440737095516160e+19, RZ ;  /* 0x5f80000003038823 */ /* 0x000fe400000000ff */
[----:B------:R-:W-:-:S03]  /*fef0*/  @!P1 FFMA R2, R2, 1.84467440737095516160e+19, RZ ;  /* 0x5f80000002029823 */ /* 0x000fc600000000ff */
[----:B------:R-:W-:Y:S02]  /*ff00*/  @!P0 R2UR UR15, R3 ;  /* 0x00000000030f82ca */ /* 0x000fe400000e0000 */
[----:B------:R-:W-:-:S11]  /*ff10*/  @!P1 R2UR UR21, R2 ;  /* 0x00000000021592ca */ /* 0x000fd600000e0000 */
[----:B------:R-:W-:Y:S02]  /*ff20*/  @!UP0 UMOV UR13, UR15 ;  /* 0x0000000f000d8c82 */ /* 0x000fe40008000000 */
[----:B------:R-:W-:-:S05]  /*ff30*/  @!UP1 UMOV UR14, UR21 ;  /* 0x00000015000e9c82 */ /* 0x000fca0008000000 */
.L_x_27:
[----:B------:R-:W-:Y:S01]  /*ff40*/  ULEA UR15, UR20, 0xc0800000, 0x17 ;  /* 0xc0800000140f7891 */ /* 0x000fe2000f8eb8ff */
[----:B------:R0:W-:Y:S03]  /*ff50*/  STL [R1+0xc40], R0 ;  /* 0x000c400001007387 */ /* 0x0001e60000100800 */
[----:B------:R-:W-:Y:S02]  /*ff60*/  UIADD3 UR15, UPT, UPT, -UR15, UR14, URZ ;  /* 0x0000000e0f0f7290 */ /* 0x000fe4000fffe1ff */
[----:B------:R-:W-:-:S04]  /*ff70*/  UIADD3 UR14, UPT, UPT, UR17, -0x7f, URZ ;  /* 0xffffff81110e7890 */ /* 0x000fc8000fffe0ff */
[----:B------:R-:W-:Y:S01]  /*ff80*/  FADD.FTZ R252, -RZ, -UR15 ;  /* 0x8000000ffffc7e21 */ /* 0x000fe20008010100 */
[----:B------:R-:W-:Y:S02]  /*ff90*/  UIMAD UR13, UR14, -0x800000, UR13 ;  /* 0xff8000000e0d78a4 */ /* 0x000fe4000f8e020d */
[----:B------:R-:W1:Y:S02]  /*ffa0*/  MUFU.RCP R2, UR15 ;  /* 0x0000000f00027d08 */ /* 0x000e640008001000 */
[----:B-1----:R-:W-:-:S04]  /*ffb0*/  FFMA R3, R2, R252, 1 ;  /* 0x3f80000002037423 */ /* 0x002fc800000000fc */
[----:B------:R-:W-:-:S04]  /*ffc0*/  FFMA R2, R2, R3, R2 ;  /* 0x0000000302027223 */ /* 0x000fc80000000002 */
[----:B------:R-:W-:-:S04]  /*ffd0*/  FFMA R3, R2, UR13, RZ ;  /* 0x0000000d02037c23 */ /* 0x000fc800080000ff */
[----:B0-----:R-:W-:-:S04]  /*ffe0*/  FFMA R0, R252, R3, UR13 ;  /* 0x0000000dfc007e23 */ /* 0x001fc80008000003 */
[----:B------:R-:W-:-:S04]  /*fff0*/  FFMA R3, R2, R0, R3 ;  /* 0x0000000002037223 */ /* 0x000fc80000000003 */
[----:B------:R-:W-:-:S04]  /*10000*/  FFMA R252, R252, R3, UR13 ;  /* 0x0000000dfcfc7e23 */ /* 0x000fc80008000003 */
[----:B------:R-:W-:-:S05]  /*10010*/  FFMA R0, R2, R252, R3 ;  /* 0x000000fc02007223 */ /* 0x000fca0000000003 */
[----:B------:R-:W-:Y:S02]  /*10020*/  R2UR UR15, R0 ;  /* 0x00000000000f72ca */ /* 0x000fe400000e0000 */
[----:B------:R0:W5:Y:S01]  /*10030*/  LDL.LU R0, [R1+0xc40] ;  /* 0x000c400001007983 */ /* 0x0001620000300800 */
[----:B------:R-:W-:-:S04]  /*10040*/  UIADD3 UR14, UPT, UPT, UR14, 0x7f, -UR20 ;  /* 0x0000007f0e0e7890 */ /* 0x000fc8000fffe814 */
[----:B------:R-:W-:-:S06]  /*10050*/  UIADD3 UR14, UPT, UPT, UR14, UR11, URZ ;  /* 0x0000000b0e0e7290 */ /* 0x000fcc000fffe0ff */
[----:B------:R-:W-:-:S04]  /*10060*/  USHF.R.U32.HI UR13, URZ, 0x17, UR15 ;  /* 0x00000017ff0d7899 */ /* 0x000fc8000801160f */
[----:B------:R-:W-:-:S04]  /*10070*/  ULOP3.LUT UR13, UR13, 0xff, URZ, 0xc0, !UPT ;  /* 0x000000ff0d0d7892 */ /* 0x000fc8000f8ec0ff */
[----:B------:R-:W-:-:S04]  /*10080*/  UIADD3 UR17, UPT, UPT, UR13, UR14, URZ ;  /* 0x0000000e0d117290 */ /* 0x000fc8000fffe0ff */
[----:B------:R-:W-:-:S04]  /*10090*/  UIADD3 UR11, UPT, UPT, UR17, -0x1, URZ ;  /* 0xffffffff110b7890 */ /* 0x000fc8000fffe0ff */
[----:B------:R-:W-:-:S09]  /*100a0*/  UISETP.GE.U32.AND UP0, UPT, UR11, 0xfe, UPT ;  /* 0x000000fe0b00788c */ /* 0x000fd2000bf06070 */
[----:B0-----:R-:W-:Y:S05]  /*100b0*/  BRA.U !UP0, `(.L_x_32) ;  /* 0x0000000108907547 */ /* 0x001fea000b800000 */
[----:B------:R-:W-:-:S09]  /*100c0*/  UISETP.GT.AND UP0, UPT, UR17, 0xfe, UPT ;  /* 0x000000fe1100788c */ /* 0x000fd2000bf04270 */
[----:B------:R-:W-:Y:S05]  /*100d0*/  BRA.U UP0, `(.L_x_33) ;  /* 0x00000001007c7547 */ /* 0x000fea000b800000 */
[----:B------:R-:W-:-:S09]  /*100e0*/  UISETP.GE.AND UP0, UPT, UR17, 0x1, UPT ;  /* 0x000000011100788c */ /* 0x000fd2000bf06270 */
[----:B------:R-:W-:Y:S05]  /*100f0*/  BRA.U UP0, `(.L_x_34) ;  /* 0x0000000100b47547 */ /* 0x000fea000b800000 */
[----:B------:R-:W-:Y:S02]  /*10100*/  UISETP.GE.AND UP0, UPT, UR17, -0x18, UPT ;  /* 0xffffffe81100788c */ /* 0x000fe4000bf06270 */
[----:B------:R-:W-:-:S07]  /*10110*/  ULOP3.LUT UR15, UR15, 0x80000000, URZ, 0xc0, !UPT ;  /* 0x800000000f0f7892 */ /* 0x000fce000f8ec0ff */
[----:B------:R-:W-:Y:S05]  /*10120*/  BRA.U !UP0, `(.L_x_34) ;  /* 0x0000000108a87547 */ /* 0x000fea000b800000 */
[----:B-----5:R0:W-:Y:S02]  /*10130*/  STL [R1+0xc40], R0 ;  /* 0x000c400001007387 */ /* 0x0201e40000100800 */
[----:B0-----:R-:W-:-:S05]  /*10140*/  FFMA.RZ R0, R2, R252, R3 ;  /* 0x000000fc02007223 */ /* 0x001fca000000c003 */
[----:B------:R-:W-:Y:S01]  /*10150*/  R2UR UR11, R0 ;  /* 0x00000000000b72ca */ /* 0x000fe200000e0000 */
[CCC-:B------:R-:W-:Y:S01]  /*10160*/  FFMA.RP R0, R2.reuse, R252.reuse, R3.reuse ;  /* 0x000000fc02007223 */ /* 0x1c0fe20000008003 */
[----:B------:R-:W-:-:S05]  /*10170*/  FFMA.RM R2, R2, R252, R3 ;  /* 0x000000fc02027223 */ /* 0x000fca0000004003 */
[----:B------:R-:W-:Y:S02]  /*10180*/  FSETP.NEU.FTZ.AND P0, PT, R0, R2, PT ;  /* 0x000000020000720b */ /* 0x000fe40003f1d000 */
[----:B------:R0:W5:Y:S01]  /*10190*/  LDL.LU R0, [R1+0xc40] ;  /* 0x000c400001007983 */ /* 0x0001620000300800 */
[----:B------:R-:W-:Y:S02]  /*101a0*/  UIADD3 UR13, UPT, UPT, UR17, 0x20, URZ ;  /* 0x00000020110d7890 */ /* 0x000fe4000fffe0ff */
[----:B------:R-:W-:Y:S02]  /*101b0*/  UISETP.NE.AND UP1, UPT, UR17, URZ, UPT ;  /* 0x000000ff1100728c */ /* 0x000fe4000bf25270 */
[----:B------:R-:W-:Y:S02]  /*101c0*/  ULOP3.LUT UR11, UR11, 0x7fffff, URZ, 0xc0, !UPT ;  /* 0x007fffff0b0b7892 */ /* 0x000fe4000f8ec0ff */
[----:B------:R-:W-:Y:S02]  /*101d0*/  UIADD3 UR14, UPT, UPT, -UR17, URZ, URZ ;  /* 0x000000ff110e7290 */ /* 0x000fe4000fffe1ff */
[----:B------:R-:W-:-:S02]  /*101e0*/  ULOP3.LUT UR11, UR11, 0x800000, URZ, 0xfc, !UPT ;  /* 0x008000000b0b7892 */ /* 0x000fc4000f8efcff */
[----:B------:R-:W-:Y:S02]  /*101f0*/  UISETP.NE.AND UP0, UPT, UR17, URZ, UPT ;  /* 0x000000ff1100728c */ /* 0x000fe4000bf05270 */
[----:B------:R-:W-:Y:S02]  /*10200*/  USHF.L.U32 UR13, UR11, UR13, URZ ;  /* 0x0000000d0b0d7299 */ /* 0x000fe400080006ff */
[----:B------:R-:W-:Y:S02]  /*10210*/  USEL UR14, UR14, URZ, UP1 ;  /* 0x000000ff0e0e7287 */ /* 0x000fe40008800000 */
[----:B------:R-:W-:Y:S02]  /*10220*/  UISETP.NE.AND UP1, UPT, UR13, URZ, UP0 ;  /* 0x000000ff0d00728c */ /* 0x000fe40008725270 */
[----:B------:R-:W-:Y:S01]  /*10230*/  VOTEU.ANY UP0, P0 ;  /* 0x0000000000ff7886 */ /* 0x000fe20000000100 */
[----:B------:R-:W-:Y:S02]  /*10240*/  USHF.R.U32.HI UR14, URZ, UR14, UR11 ;  /* 0x0000000eff0e7299 */ /* 0x000fe4000801160b */
[----:B------:R-:W-:-:S02]  /*10250*/  UPLOP3.LUT UP0, UPT, UP0, UP1, UPT, 0xf8, 0x8f ;  /* 0x00000000008f789c */ /* 0x000fc40000703f70 */
[----:B------:R-:W-:Y:S02]  /*10260*/  USHF.R.U32.HI UR13, URZ, 0x1, UR14 ;  /* 0x00000001ff0d7899 */ /* 0x000fe4000801160e */
[----:B------:R-:W-:-:S04]  /*10270*/  USEL UR11, URZ, 0x1, !UP0 ;  /* 0x00000001ff0b7887 */ /* 0x000fc8000c000000 */
[----:B------:R-:W-:-:S04]  /*10280*/  ULOP3.LUT UR11, UR11, 0x1, UR13, 0xf8, !UPT ;  /* 0x000000010b0b7892 */ /* 0x000fc8000f8ef80d */
[----:B------:R-:W-:-:S04]  /*10290*/  ULOP3.LUT UR11, UR11, UR14, URZ, 0xc0, !UPT ;  /* 0x0000000e0b0b7292 */ /* 0x000fc8000f8ec0ff */
[----:B------:R-:W-:-:S04]  /*102a0*/  UIADD3 UR11, UPT, UPT, UR13, UR11, URZ ;  /* 0x0000000b0d0b7290 */ /* 0x000fc8000fffe0ff */
[----:B------:R-:W-:Y:S01]  /*102b0*/  ULOP3.LUT UR15, UR11, UR15, URZ, 0xfc, !UPT ;  /* 0x0000000f0b0f7292 */ /* 0x000fe2000f8efcff */
[----:B0-----:R-:W-:Y:S11]  /*102c0*/  BRA `(.L_x_34) ;  /* 0x0000000000407947 */ /* 0x001ff60003800000 */
.L_x_33:
[----:B------:R-:W-:-:S04]  /*102d0*/  ULOP3.LUT UR15, UR15, 0x80000000, URZ, 0xc0, !UPT ;  /* 0x800000000f0f7892 */ /* 0x000fc8000f8ec0ff */
[----:B------:R-:W-:Y:S01]  /*102e0*/  ULOP3.LUT UR15, UR15, 0x7f800000, URZ, 0xfc, !UPT ;  /* 0x7f8000000f0f7892 */ /* 0x000fe2000f8efcff */
[----:B------:R-:W-:Y:S11]  /*102f0*/  BRA `(.L_x_34) ;  /* 0x0000000000347947 */ /* 0x000ff60003800000 */
.L_x_32:
[----:B------:R-:W-:Y:S01]  /*10300*/  ULEA UR15, UR14, UR15, 0x17 ;  /* 0x0000000f0e0f7291 */ /* 0x000fe2000f8eb8ff */
[----:B------:R-:W-:Y:S11]  /*10310*/  BRA `(.L_x_34) ;  /* 0x00000000002c7947 */ /* 0x000ff60003800000 */
.L_x_31:
[----:B------:R-:W-:-:S04]  /*10320*/  ULOP3.LUT UR13, UR14, 0x80000000, UR13, 0x48, !UPT ;  /* 0x800000000e0d7892 */ /* 0x000fc8000f8e480d */
[----:B------:R-:W-:Y:S01]  /*10330*/  ULOP3.LUT UR15, UR13, 0x7f800000, URZ, 0xfc, !UPT ;  /* 0x7f8000000d0f7892 */ /* 0x000fe2000f8efcff */
[----:B------:R-:W-:Y:S11]  /*10340*/  BRA `(.L_x_34) ;  /* 0x0000000000207947 */ /* 0x000ff60003800000 */
.L_x_30:
[----:B------:R-:W-:Y:S01]  /*10350*/  ULOP3.LUT UR15, UR14, 0x80000000, UR13, 0x48, !UPT ;  /* 0x800000000e0f7892 */ /* 0x000fe2000f8e480d */
[----:B------:R-:W-:Y:S11]  /*10360*/  BRA `(.L_x_34) ;  /* 0x0000000000187947 */ /* 0x000ff60003800000 */
.L_x_29:
[----:B------:R-:W0:Y:S02]  /*10370*/  MUFU.RSQ R2, -QNAN ;  /* 0xffc0000000027908 */ /* 0x000e240000001400 */
[----:B0-----:R-:W-:Y:S01]  /*10380*/  R2UR UR15, R2 ;  /* 0x00000000020f72ca */ /* 0x001fe200000e0000 */
[----:B------:R-:W-:-:S14]  /*10390*/  BRA `(.L_x_34) ;  /* 0x00000000000c7947 */ /* 0x000fdc0003800000 */
.L_x_28:
[----:B------:R-:W-:-:S05]  /*103a0*/  MOV R2, UR15 ;  /* 0x0000000f00027c02 */ /* 0x000fca0008000f00 */
[----:B------:R-:W-:-:S05]  /*103b0*/  FADD.FTZ R2, R2, UR12 ;  /* 0x0000000c02027e21 */ /* 0x000fca0008010000 */
[----:B------:R-:W-:-:S15]  /*103c0*/  R2UR UR15, R2 ;  /* 0x00000000020f72ca */ /* 0x000fde00000e0000 */
.L_x_34:
[----:B------:R-:W-:Y:S01]  /*103d0*/  HFMA2 R3, -RZ, RZ, 0, 0 ;  /* 0x00000000ff037431 */ /* 0x000fe200000001ff */
[----:B-----5:R-:W-:-:S04]  /*103e0*/  MOV R2, R0 ;  /* 0x0000000000027202 */ /* 0x020fc80000000f00 */
[----:B------:R-:W-:Y:S05]  /*103f0*/  RET.REL.NODEC R2 `(_Z20rmsnorm_matmul_fusedPK6__halfS1_S1_PS_iiif) ;  /* 0xfffffefc02007950 */ /* 0x000fea0003c3ffff */
.L_x_35:
[----:B------:R-:W-:-:S00]  /*10400*/  BRA `(.L_x_35) ;  /* 0xfffffffc00fc7947 */ /* 0x000fc0000383ffff */
[----:B------:R-:W-:-:S00]  /*10410*/  NOP ;  /* 0x0000000000007918 */ /* 0x000fc00000000000 */
        /* <DEDUP_REMOVED lines=14> */
.L_x_36:


//--------------------- .nv.shared._Z20rmsnorm_matmul_fusedPK6__halfS1_S1_PS_iiif --------------------------
	.section	.nv.shared._Z20rmsnorm_matmul_fusedPK6__halfS1_S1_PS_iiif,"aw",@nobits
	.sectionflags	@""
	.align	4
.nv.shared._Z20rmsnorm_matmul_fusedPK6__halfS1_S1_PS_iiif:
	.zero		37888


//--------------------- .nv.shared.reserved.0     --------------------------
	.section	.nv.shared.reserved.0,"aw",@nobits
	.weak		__nv_reservedSMEM_offset_0_alias
	.size		__nv_reservedSMEM_offset_0_alias, 0, 64
	.other		__nv_reservedSMEM_offset_0_alias,@"STO_CUDA_RESERVED_SHARED STV_DEFAULT"
__nv_reservedSMEM_offset_0_alias:
	.zero		0
	.zero		64


//--------------------- .nv.constant0._Z20rmsnorm_matmul_fusedPK6__halfS1_S1_PS_iiif --------------------------
	.section	.nv.constant0._Z20rmsnorm_matmul_fusedPK6__halfS1_S1_PS_iiif,"a",@progbits
	.sectionflags	@""
	.align	4
.nv.constant0._Z20rmsnorm_matmul_fusedPK6__halfS1_S1_PS_iiif:
	.zero		944


//--------------------- SYMBOLS --------------------------

	.type		.nv.reservedSmem.offset0,@object
	.size		.nv.reservedSmem.offset0,0x4
	.type		.nv.reservedSmem.cap,@object
	.size		.nv.reservedSmem.cap,0x4
